//
// Generated by NVIDIA NVVM Compiler
//
// Compiler Build ID: CL-36424714
// Cuda compilation tools, release 13.0, V13.0.88
// Based on NVVM 20.0.0
//

.version 9.0
.target sm_100
.address_size 64

	// .globl	_Z10flash_attnPKfS0_S0_Pfiif

.visible .entry _Z10flash_attnPKfS0_S0_Pfiif(
	.param .u64 .ptr .align 1 _Z10flash_attnPKfS0_S0_Pfiif_param_0,
	.param .u64 .ptr .align 1 _Z10flash_attnPKfS0_S0_Pfiif_param_1,
	.param .u64 .ptr .align 1 _Z10flash_attnPKfS0_S0_Pfiif_param_2,
	.param .u64 .ptr .align 1 _Z10flash_attnPKfS0_S0_Pfiif_param_3,
	.param .u32 _Z10flash_attnPKfS0_S0_Pfiif_param_4,
	.param .u32 _Z10flash_attnPKfS0_S0_Pfiif_param_5,
	.param .f32 _Z10flash_attnPKfS0_S0_Pfiif_param_6
)
{
	.reg .pred 	%p<22>;
	.reg .b32 	%r<68>;
	.reg .b32 	%f<212>;
	.reg .b64 	%rd<71>;

	ld.param.u64 	%rd11, [_Z10flash_attnPKfS0_S0_Pfiif_param_0];
	ld.param.u64 	%rd12, [_Z10flash_attnPKfS0_S0_Pfiif_param_1];
	ld.param.u64 	%rd13, [_Z10flash_attnPKfS0_S0_Pfiif_param_2];
	ld.param.u64 	%rd14, [_Z10flash_attnPKfS0_S0_Pfiif_param_3];
	ld.param.u32 	%r30, [_Z10flash_attnPKfS0_S0_Pfiif_param_4];
	ld.param.u32 	%r31, [_Z10flash_attnPKfS0_S0_Pfiif_param_5];
	ld.param.f32 	%f21, [_Z10flash_attnPKfS0_S0_Pfiif_param_6];
	cvta.to.global.u64 	%rd1, %rd12;
	cvta.to.global.u64 	%rd2, %rd11;
	cvta.to.global.u64 	%rd3, %rd13;
	cvta.to.global.u64 	%rd4, %rd14;
	mov.u32 	%r32, %ctaid.x;
	shl.b32 	%r33, %r32, 5;
	mov.u32 	%r34, %tid.x;
	add.s32 	%r1, %r33, %r34;
	setp.ge.s32 	%p1, %r1, %r30;
	setp.lt.s32 	%p2, %r30, 1;
	or.pred  	%p3, %p1, %p2;
	@%p3 bra 	$L__BB0_28;
	mul.lo.s32 	%r2, %r31, %r1;
	setp.lt.s32 	%p4, %r31, 1;
	@%p4 bra 	$L__BB0_28;
	and.b32  	%r3, %r31, 15;
	and.b32  	%r4, %r31, 7;
	add.s32 	%r5, %r4, -1;
	and.b32  	%r6, %r31, 3;
	and.b32  	%r7, %r31, 2147483632;
	and.b32  	%r8, %r31, 2147483640;
	and.b32  	%r9, %r31, 1;
	neg.s32 	%r10, %r7;
	add.s64 	%rd5, %rd2, 32;
	mov.f32 	%f203, 0fFF800000;
	mov.f32 	%f202, 0f00000000;
	mov.b32 	%r58, 0;
$L__BB0_3:
	mov.f32 	%f2, %f203;
	setp.lt.u32 	%p5, %r31, 16;
	mul.lo.s32 	%r12, %r58, %r31;
	mov.f32 	%f211, 0f00000000;
	mov.b32 	%r66, 0;
	@%p5 bra 	$L__BB0_6;
	mul.wide.u32 	%rd15, %r12, 4;
	add.s64 	%rd16, %rd1, %rd15;
	add.s64 	%rd70, %rd16, 32;
	mov.f32 	%f211, 0f00000000;
	mov.u32 	%r59, %r2;
	mov.u32 	%r60, %r10;
$L__BB0_5:
	.pragma "nounroll";
	mul.wide.s32 	%rd17, %r59, 4;
	add.s64 	%rd18, %rd5, %rd17;
	ld.global.nc.f32 	%f27, [%rd18+-32];
	ld.global.nc.f32 	%f28, [%rd70+-32];
	fma.rn.f32 	%f29, %f27, %f28, %f211;
	ld.global.nc.f32 	%f30, [%rd18+-28];
	ld.global.nc.f32 	%f31, [%rd70+-28];
	fma.rn.f32 	%f32, %f30, %f31, %f29;
	ld.global.nc.f32 	%f33, [%rd18+-24];
	ld.global.nc.f32 	%f34, [%rd70+-24];
	fma.rn.f32 	%f35, %f33, %f34, %f32;
	ld.global.nc.f32 	%f36, [%rd18+-20];
	ld.global.nc.f32 	%f37, [%rd70+-20];
	fma.rn.f32 	%f38, %f36, %f37, %f35;
	ld.global.nc.f32 	%f39, [%rd18+-16];
	ld.global.nc.f32 	%f40, [%rd70+-16];
	fma.rn.f32 	%f41, %f39, %f40, %f38;
	ld.global.nc.f32 	%f42, [%rd18+-12];
	ld.global.nc.f32 	%f43, [%rd70+-12];
	fma.rn.f32 	%f44, %f42, %f43, %f41;
	ld.global.nc.f32 	%f45, [%rd18+-8];
	ld.global.nc.f32 	%f46, [%rd70+-8];
	fma.rn.f32 	%f47, %f45, %f46, %f44;
	ld.global.nc.f32 	%f48, [%rd18+-4];
	ld.global.nc.f32 	%f49, [%rd70+-4];
	fma.rn.f32 	%f50, %f48, %f49, %f47;
	ld.global.nc.f32 	%f51, [%rd18];
	ld.global.nc.f32 	%f52, [%rd70];
	fma.rn.f32 	%f53, %f51, %f52, %f50;
	ld.global.nc.f32 	%f54, [%rd18+4];
	ld.global.nc.f32 	%f55, [%rd70+4];
	fma.rn.f32 	%f56, %f54, %f55, %f53;
	ld.global.nc.f32 	%f57, [%rd18+8];
	ld.global.nc.f32 	%f58, [%rd70+8];
	fma.rn.f32 	%f59, %f57, %f58, %f56;
	ld.global.nc.f32 	%f60, [%rd18+12];
	ld.global.nc.f32 	%f61, [%rd70+12];
	fma.rn.f32 	%f62, %f60, %f61, %f59;
	ld.global.nc.f32 	%f63, [%rd18+16];
	ld.global.nc.f32 	%f64, [%rd70+16];
	fma.rn.f32 	%f65, %f63, %f64, %f62;
	ld.global.nc.f32 	%f66, [%rd18+20];
	ld.global.nc.f32 	%f67, [%rd70+20];
	fma.rn.f32 	%f68, %f66, %f67, %f65;
	ld.global.nc.f32 	%f69, [%rd18+24];
	ld.global.nc.f32 	%f70, [%rd70+24];
	fma.rn.f32 	%f71, %f69, %f70, %f68;
	ld.global.nc.f32 	%f72, [%rd18+28];
	ld.global.nc.f32 	%f73, [%rd70+28];
	fma.rn.f32 	%f211, %f72, %f73, %f71;
	add.s32 	%r60, %r60, 16;
	add.s32 	%r59, %r59, 16;
	add.s64 	%rd70, %rd70, 64;
	setp.eq.s32 	%p6, %r60, 0;
	mov.u32 	%r66, %r7;
	@%p6 bra 	$L__BB0_6;
	bra.uni 	$L__BB0_5;
$L__BB0_6:
	setp.eq.s32 	%p7, %r3, 0;
	@%p7 bra 	$L__BB0_16;
	add.s32 	%r37, %r3, -1;
	setp.lt.u32 	%p8, %r37, 7;
	@%p8 bra 	$L__BB0_9;
	add.s32 	%r38, %r66, %r2;
	mul.wide.s32 	%rd19, %r38, 4;
	add.s64 	%rd20, %rd2, %rd19;
	ld.global.nc.f32 	%f75, [%rd20];
	add.s32 	%r39, %r66, %r12;
	mul.wide.u32 	%rd21, %r39, 4;
	add.s64 	%rd22, %rd1, %rd21;
	ld.global.nc.f32 	%f76, [%rd22];
	fma.rn.f32 	%f77, %f75, %f76, %f211;
	ld.global.nc.f32 	%f78, [%rd20+4];
	cvt.u64.u32 	%rd23, %r12;
	cvt.u64.u32 	%rd24, %r66;
	add.s64 	%rd25, %rd24, %rd23;
	shl.b64 	%rd26, %rd25, 2;
	add.s64 	%rd27, %rd1, %rd26;
	ld.global.nc.f32 	%f79, [%rd27+4];
	fma.rn.f32 	%f80, %f78, %f79, %f77;
	ld.global.nc.f32 	%f81, [%rd20+8];
	ld.global.nc.f32 	%f82, [%rd27+8];
	fma.rn.f32 	%f83, %f81, %f82, %f80;
	ld.global.nc.f32 	%f84, [%rd20+12];
	ld.global.nc.f32 	%f85, [%rd27+12];
	fma.rn.f32 	%f86, %f84, %f85, %f83;
	ld.global.nc.f32 	%f87, [%rd20+16];
	ld.global.nc.f32 	%f88, [%rd27+16];
	fma.rn.f32 	%f89, %f87, %f88, %f86;
	ld.global.nc.f32 	%f90, [%rd20+20];
	ld.global.nc.f32 	%f91, [%rd27+20];
	fma.rn.f32 	%f92, %f90, %f91, %f89;
	ld.global.nc.f32 	%f93, [%rd20+24];
	ld.global.nc.f32 	%f94, [%rd27+24];
	fma.rn.f32 	%f95, %f93, %f94, %f92;
	ld.global.nc.f32 	%f96, [%rd20+28];
	ld.global.nc.f32 	%f97, [%rd27+28];
	fma.rn.f32 	%f211, %f96, %f97, %f95;
	add.s32 	%r66, %r66, 8;
$L__BB0_9:
	setp.eq.s32 	%p9, %r4, 0;
	@%p9 bra 	$L__BB0_16;
	setp.lt.u32 	%p10, %r5, 3;
	@%p10 bra 	$L__BB0_12;
	add.s32 	%r40, %r66, %r2;
	mul.wide.s32 	%rd28, %r40, 4;
	add.s64 	%rd29, %rd2, %rd28;
	ld.global.nc.f32 	%f99, [%rd29];
	add.s32 	%r41, %r66, %r12;
	mul.wide.u32 	%rd30, %r41, 4;
	add.s64 	%rd31, %rd1, %rd30;
	ld.global.nc.f32 	%f100, [%rd31];
	fma.rn.f32 	%f101, %f99, %f100, %f211;
	ld.global.nc.f32 	%f102, [%rd29+4];
	cvt.u64.u32 	%rd32, %r12;
	cvt.u64.u32 	%rd33, %r66;
	add.s64 	%rd34, %rd33, %rd32;
	shl.b64 	%rd35, %rd34, 2;
	add.s64 	%rd36, %rd1, %rd35;
	ld.global.nc.f32 	%f103, [%rd36+4];
	fma.rn.f32 	%f104, %f102, %f103, %f101;
	ld.global.nc.f32 	%f105, [%rd29+8];
	ld.global.nc.f32 	%f106, [%rd36+8];
	fma.rn.f32 	%f107, %f105, %f106, %f104;
	ld.global.nc.f32 	%f108, [%rd29+12];
	ld.global.nc.f32 	%f109, [%rd36+12];
	fma.rn.f32 	%f211, %f108, %f109, %f107;
	add.s32 	%r66, %r66, 4;
$L__BB0_12:
	setp.eq.s32 	%p11, %r6, 0;
	@%p11 bra 	$L__BB0_16;
	setp.eq.s32 	%p12, %r6, 1;
	add.s32 	%r42, %r66, %r2;
	mul.wide.s32 	%rd37, %r42, 4;
	add.s64 	%rd9, %rd2, %rd37;
	ld.global.nc.f32 	%f110, [%rd9];
	add.s32 	%r43, %r66, %r12;
	mul.wide.u32 	%rd38, %r43, 4;
	add.s64 	%rd39, %rd1, %rd38;
	ld.global.nc.f32 	%f111, [%rd39];
	fma.rn.f32 	%f211, %f110, %f111, %f211;
	@%p12 bra 	$L__BB0_16;
	setp.eq.s32 	%p13, %r6, 2;
	ld.global.nc.f32 	%f112, [%rd9+4];
	cvt.u64.u32 	%rd40, %r12;
	cvt.u64.u32 	%rd41, %r66;
	add.s64 	%rd42, %rd41, %rd40;
	shl.b64 	%rd43, %rd42, 2;
	add.s64 	%rd10, %rd1, %rd43;
	ld.global.nc.f32 	%f113, [%rd10+4];
	fma.rn.f32 	%f211, %f112, %f113, %f211;
	@%p13 bra 	$L__BB0_16;
	ld.global.nc.f32 	%f114, [%rd9+8];
	ld.global.nc.f32 	%f115, [%rd10+8];
	fma.rn.f32 	%f211, %f114, %f115, %f211;
$L__BB0_16:
	setp.lt.u32 	%p14, %r31, 8;
	mul.f32 	%f116, %f21, %f211;
	max.f32 	%f203, %f2, %f116;
	sub.f32 	%f117, %f2, %f203;
	fma.rn.f32 	%f118, %f117, 0f3BBB989D, 0f3F000000;
	cvt.sat.f32.f32 	%f119, %f118;
	mov.f32 	%f120, 0f4B400001;
	mov.f32 	%f121, 0f437C0000;
	fma.rm.f32 	%f122, %f119, %f121, %f120;
	add.f32 	%f123, %f122, 0fCB40007F;
	neg.f32 	%f124, %f123;
	fma.rn.f32 	%f125, %f117, 0f3FB8AA3B, %f124;
	fma.rn.f32 	%f126, %f117, 0f32A57060, %f125;
	mov.b32 	%r45, %f122;
	shl.b32 	%r46, %r45, 23;
	mov.b32 	%f127, %r46;
	ex2.approx.ftz.f32 	%f128, %f126;
	mul.f32 	%f129, %f128, %f127;
	mul.f32 	%f130, %f202, %f129;
	sub.f32 	%f131, %f116, %f203;
	fma.rn.f32 	%f132, %f131, 0f3BBB989D, 0f3F000000;
	cvt.sat.f32.f32 	%f133, %f132;
	fma.rm.f32 	%f134, %f133, %f121, %f120;
	add.f32 	%f135, %f134, 0fCB40007F;
	neg.f32 	%f136, %f135;
	fma.rn.f32 	%f137, %f131, 0f3FB8AA3B, %f136;
	fma.rn.f32 	%f138, %f131, 0f32A57060, %f137;
	mov.b32 	%r47, %f134;
	shl.b32 	%r48, %r47, 23;
	mov.b32 	%f139, %r48;
	ex2.approx.ftz.f32 	%f140, %f138;
	mul.f32 	%f141, %f140, %f139;
	add.f32 	%f202, %f130, %f141;
	div.rn.f32 	%f19, %f130, %f202;
	div.rn.f32 	%f20, %f141, %f202;
	mov.b32 	%r63, 0;
	@%p14 bra 	$L__BB0_19;
	mov.b32 	%r61, 0;
$L__BB0_18:
	.pragma "nounroll";
	add.s32 	%r50, %r61, %r2;
	mul.wide.s32 	%rd44, %r50, 4;
	add.s64 	%rd45, %rd4, %rd44;
	ld.global.f32 	%f142, [%rd45];
	add.s32 	%r51, %r61, %r12;
	mul.wide.u32 	%rd46, %r51, 4;
	add.s64 	%rd47, %rd3, %rd46;
	ld.global.nc.f32 	%f143, [%rd47];
	mul.f32 	%f144, %f20, %f143;
	fma.rn.f32 	%f145, %f19, %f142, %f144;
	st.global.f32 	[%rd45], %f145;
	ld.global.f32 	%f146, [%rd45+4];
	ld.global.nc.f32 	%f147, [%rd47+4];
	mul.f32 	%f148, %f20, %f147;
	fma.rn.f32 	%f149, %f19, %f146, %f148;
	st.global.f32 	[%rd45+4], %f149;
	ld.global.f32 	%f150, [%rd45+8];
	ld.global.nc.f32 	%f151, [%rd47+8];
	mul.f32 	%f152, %f20, %f151;
	fma.rn.f32 	%f153, %f19, %f150, %f152;
	st.global.f32 	[%rd45+8], %f153;
	ld.global.f32 	%f154, [%rd45+12];
	ld.global.nc.f32 	%f155, [%rd47+12];
	mul.f32 	%f156, %f20, %f155;
	fma.rn.f32 	%f157, %f19, %f154, %f156;
	st.global.f32 	[%rd45+12], %f157;
	ld.global.f32 	%f158, [%rd45+16];
	ld.global.nc.f32 	%f159, [%rd47+16];
	mul.f32 	%f160, %f20, %f159;
	fma.rn.f32 	%f161, %f19, %f158, %f160;
	st.global.f32 	[%rd45+16], %f161;
	ld.global.f32 	%f162, [%rd45+20];
	ld.global.nc.f32 	%f163, [%rd47+20];
	mul.f32 	%f164, %f20, %f163;
	fma.rn.f32 	%f165, %f19, %f162, %f164;
	st.global.f32 	[%rd45+20], %f165;
	ld.global.f32 	%f166, [%rd45+24];
	ld.global.nc.f32 	%f167, [%rd47+24];
	mul.f32 	%f168, %f20, %f167;
	fma.rn.f32 	%f169, %f19, %f166, %f168;
	st.global.f32 	[%rd45+24], %f169;
	ld.global.f32 	%f170, [%rd45+28];
	ld.global.nc.f32 	%f171, [%rd47+28];
	mul.f32 	%f172, %f20, %f171;
	fma.rn.f32 	%f173, %f19, %f170, %f172;
	st.global.f32 	[%rd45+28], %f173;
	add.s32 	%r61, %r61, 8;
	setp.ne.s32 	%p15, %r61, %r8;
	mov.u32 	%r63, %r8;
	@%p15 bra 	$L__BB0_18;
$L__BB0_19:
	setp.eq.s32 	%p16, %r4, 0;
	@%p16 bra 	$L__BB0_27;
	setp.lt.u32 	%p17, %r5, 3;
	@%p17 bra 	$L__BB0_22;
	add.s32 	%r52, %r63, %r2;
	mul.wide.s32 	%rd48, %r52, 4;
	add.s64 	%rd49, %rd4, %rd48;
	ld.global.f32 	%f174, [%rd49];
	add.s32 	%r53, %r63, %r12;
	mul.wide.u32 	%rd50, %r53, 4;
	add.s64 	%rd51, %rd3, %rd50;
	ld.global.nc.f32 	%f175, [%rd51];
	mul.f32 	%f176, %f20, %f175;
	fma.rn.f32 	%f177, %f19, %f174, %f176;
	st.global.f32 	[%rd49], %f177;
	ld.global.f32 	%f178, [%rd49+4];
	cvt.u64.u32 	%rd52, %r12;
	cvt.u64.u32 	%rd53, %r63;
	add.s64 	%rd54, %rd53, %rd52;
	shl.b64 	%rd55, %rd54, 2;
	add.s64 	%rd56, %rd3, %rd55;
	ld.global.nc.f32 	%f179, [%rd56+4];
	mul.f32 	%f180, %f20, %f179;
	fma.rn.f32 	%f181, %f19, %f178, %f180;
	st.global.f32 	[%rd49+4], %f181;
	ld.global.f32 	%f182, [%rd49+8];
	ld.global.nc.f32 	%f183, [%rd56+8];
	mul.f32 	%f184, %f20, %f183;
	fma.rn.f32 	%f185, %f19, %f182, %f184;
	st.global.f32 	[%rd49+8], %f185;
	ld.global.f32 	%f186, [%rd49+12];
	ld.global.nc.f32 	%f187, [%rd56+12];
	mul.f32 	%f188, %f20, %f187;
	fma.rn.f32 	%f189, %f19, %f186, %f188;
	st.global.f32 	[%rd49+12], %f189;
	add.s32 	%r63, %r63, 4;
$L__BB0_22:
	setp.eq.s32 	%p18, %r6, 0;
	@%p18 bra 	$L__BB0_27;
	setp.eq.s32 	%p19, %r6, 1;
	@%p19 bra 	$L__BB0_25;
	add.s32 	%r54, %r63, %r2;
	mul.wide.s32 	%rd57, %r54, 4;
	add.s64 	%rd58, %rd4, %rd57;
	ld.global.f32 	%f190, [%rd58];
	add.s32 	%r55, %r63, %r12;
	mul.wide.u32 	%rd59, %r55, 4;
	add.s64 	%rd60, %rd3, %rd59;
	ld.global.nc.f32 	%f191, [%rd60];
	mul.f32 	%f192, %f20, %f191;
	fma.rn.f32 	%f193, %f19, %f190, %f192;
	st.global.f32 	[%rd58], %f193;
	ld.global.f32 	%f194, [%rd58+4];
	cvt.u64.u32 	%rd61, %r12;
	cvt.u64.u32 	%rd62, %r63;
	add.s64 	%rd63, %rd62, %rd61;
	shl.b64 	%rd64, %rd63, 2;
	add.s64 	%rd65, %rd3, %rd64;
	ld.global.nc.f32 	%f195, [%rd65+4];
	mul.f32 	%f196, %f20, %f195;
	fma.rn.f32 	%f197, %f19, %f194, %f196;
	st.global.f32 	[%rd58+4], %f197;
	add.s32 	%r63, %r63, 2;
$L__BB0_25:
	setp.eq.s32 	%p20, %r9, 0;
	@%p20 bra 	$L__BB0_27;
	add.s32 	%r56, %r63, %r2;
	mul.wide.s32 	%rd66, %r56, 4;
	add.s64 	%rd67, %rd4, %rd66;
	ld.global.f32 	%f198, [%rd67];
	add.s32 	%r57, %r63, %r12;
	mul.wide.u32 	%rd68, %r57, 4;
	add.s64 	%rd69, %rd3, %rd68;
	ld.global.nc.f32 	%f199, [%rd69];
	mul.f32 	%f200, %f20, %f199;
	fma.rn.f32 	%f201, %f19, %f198, %f200;
	st.global.f32 	[%rd67], %f201;
$L__BB0_27:
	add.s32 	%r58, %r58, 1;
	setp.eq.s32 	%p21, %r58, %r30;
	@%p21 bra 	$L__BB0_28;
	bra.uni 	$L__BB0_3;
$L__BB0_28:
	ret;

}


// ===== COMPILED SASS (sm_100) =====

	.target	sm_100

	.elftype	@"ET_EXEC"


//--------------------- .note.nv.tkinfo           --------------------------
	.section	.note.nv.tkinfo,"",@"SHT_NOTE"
	.sectionflags	@"SHF_NOTE_NV_TKINFO"
	.tkinfo
        /*0018*/ 	.word	0x00000002
        /*0030*/ 	.string	""
        /*0030*/ 	.string	"ptxas"
        /*0030*/ 	.string	"Cuda compilation tools, release 13.0, V13.0.88"
        /*0030*/ 	.string	"Build cuda_13.0.r13.0/compiler.36424714_0"
        /*0030*/ 	.string	"-arch sm_100 -m 64 "



//--------------------- .note.nv.cuinfo           --------------------------
	.section	.note.nv.cuinfo,"",@"SHT_NOTE"
	.sectionflags	@"SHF_NOTE_NV_CUINFO"
        /*0018*/ 	.short	0x0002
        /*001a*/ 	.short	0x0064
        /*001c*/ 	.short	0x0082
	.zero		2


//--------------------- .nv.info                  --------------------------
	.section	.nv.info,"",@"SHT_CUDA_INFO"
	.align	4


	//----- nvinfo : EIATTR_REGCOUNT
	.align		4
        /*0000*/ 	.byte	0x04, 0x2f
        /*0002*/ 	.short	(.L_1 - .L_0)
	.align		4
.L_0:
        /*0004*/ 	.word	index@(_Z10flash_attnPKfS0_S0_Pfiif)
        /*0008*/ 	.word	0x00000020


	//----- nvinfo : EIATTR_FRAME_SIZE
	.align		4
.L_1:
        /*000c*/ 	.byte	0x04, 0x11
        /*000e*/ 	.short	(.L_3 - .L_2)
	.align		4
.L_2:
        /*0010*/ 	.word	index@($__internal_0_$__cuda_sm3x_div_rn_noftz_f32_slowpath)
        /*0014*/ 	.word	0x00000000


	//----- nvinfo : EIATTR_FRAME_SIZE
	.align		4
.L_3:
        /*0018*/ 	.byte	0x04, 0x11
        /*001a*/ 	.short	(.L_5 - .L_4)
	.align		4
.L_4:
        /*001c*/ 	.word	index@(_Z10flash_attnPKfS0_S0_Pfiif)
        /*0020*/ 	.word	0x00000000


	//----- nvinfo : EIATTR_MIN_STACK_SIZE
	.align		4
.L_5:
        /*0024*/ 	.byte	0x04, 0x12
        /*0026*/ 	.short	(.L_7 - .L_6)
	.align		4
.L_6:
        /*0028*/ 	.word	index@(_Z10flash_attnPKfS0_S0_Pfiif)
        /*002c*/ 	.word	0x00000000
.L_7:


//--------------------- .nv.compat                --------------------------
	.section	.nv.compat,"",@"SHT_CUDA_COMPAT_INFO"
	.align	4
        /*0000*/ 	.byte	0x02, 0x09, 0x00, 0x00, 0x02, 0x02, 0x01, 0x00, 0x02, 0x05, 0x05, 0x00, 0x03, 0x07, 0x01, 0x01
        /*0010*/ 	.byte	0x02, 0x03, 0x00, 0x00, 0x02, 0x06, 0x01, 0x00, 0x04, 0x0b, 0x08, 0x00, 0x01, 0x00, 0x00, 0x00
        /*0020*/ 	.byte	0x00, 0x00, 0x00, 0x00


//--------------------- .nv.info._Z10flash_attnPKfS0_S0_Pfiif --------------------------
	.section	.nv.info._Z10flash_attnPKfS0_S0_Pfiif,"",@"SHT_CUDA_INFO"
	.sectionflags	@""
	.align	4


	//----- nvinfo : EIATTR_CUDA_API_VERSION
	.align		4
        /*0000*/ 	.byte	0x04, 0x37
        /*0002*/ 	.short	(.L_9 - .L_8)
.L_8:
        /*0004*/ 	.word	0x00000082


	//----- nvinfo : EIATTR_KPARAM_INFO
	.align		4
.L_9:
        /*0008*/ 	.byte	0x04, 0x17
        /*000a*/ 	.short	(.L_11 - .L_10)
.L_10:
        /*000c*/ 	.word	0x00000000
        /*0010*/ 	.short	0x0006
        /*0012*/ 	.short	0x0028
        /*0014*/ 	.byte	0x00, 0xf0, 0x11, 0x00


	//----- nvinfo : EIATTR_KPARAM_INFO
	.align		4
.L_11:
        /*0018*/ 	.byte	0x04, 0x17
        /*001a*/ 	.short	(.L_13 - .L_12)
.L_12:
        /*001c*/ 	.word	0x00000000
        /*0020*/ 	.short	0x0005
        /*0022*/ 	.short	0x0024
        /*0024*/ 	.byte	0x00, 0xf0, 0x11, 0x00


	//----- nvinfo : EIATTR_KPARAM_INFO
	.align		4
.L_13:
        /*0028*/ 	.byte	0x04, 0x17
        /*002a*/ 	.short	(.L_15 - .L_14)
.L_14:
        /*002c*/ 	.word	0x00000000
        /*0030*/ 	.short	0x0004
        /*0032*/ 	.short	0x0020
        /*0034*/ 	.byte	0x00, 0xf0, 0x11, 0x00


	//----- nvinfo : EIATTR_KPARAM_INFO
	.align		4
.L_15:
        /*0038*/ 	.byte	0x04, 0x17
        /*003a*/ 	.short	(.L_17 - .L_16)
.L_16:
        /*003c*/ 	.word	0x00000000
        /*0040*/ 	.short	0x0003
        /*0042*/ 	.short	0x0018
        /*0044*/ 	.byte	0x00, 0xf5, 0x21, 0x00


	//----- nvinfo : EIATTR_KPARAM_INFO
	.align		4
.L_17:
        /*0048*/ 	.byte	0x04, 0x17
        /*004a*/ 	.short	(.L_19 - .L_18)
.L_18:
        /*004c*/ 	.word	0x00000000
        /*0050*/ 	.short	0x0002
        /*0052*/ 	.short	0x0010
        /*0054*/ 	.byte	0x00, 0xf5, 0x21, 0x00


	//----- nvinfo : EIATTR_KPARAM_INFO
	.align		4
.L_19:
        /*0058*/ 	.byte	0x04, 0x17
        /*005a*/ 	.short	(.L_21 - .L_20)
.L_20:
        /*005c*/ 	.word	0x00000000
        /*0060*/ 	.short	0x0001
        /*0062*/ 	.short	0x0008
        /*0064*/ 	.byte	0x00, 0xf5, 0x21, 0x00


	//----- nvinfo : EIATTR_KPARAM_INFO
	.align		4
.L_21:
        /*0068*/ 	.byte	0x04, 0x17
        /*006a*/ 	.short	(.L_23 - .L_22)
.L_22:
        /*006c*/ 	.word	0x00000000
        /*0070*/ 	.short	0x0000
        /*0072*/ 	.short	0x0000
        /*0074*/ 	.byte	0x00, 0xf5, 0x21, 0x00


	//----- nvinfo : EIATTR_SPARSE_MMA_MASK
	.align		4
.L_23:
        /*0078*/ 	.byte	0x03, 0x50
        /*007a*/ 	.short	0x0000


	//----- nvinfo : EIATTR_MAXREG_COUNT
	.align		4
        /*007c*/ 	.byte	0x03, 0x1b
        /*007e*/ 	.short	0x00ff


	//----- nvinfo : EIATTR_MERCURY_ISA_VERSION
	.align		4
        /*0080*/ 	.byte	0x03, 0x5f
        /*0082*/ 	.short	0x0101


	//----- nvinfo : EIATTR_VRC_CTA_INIT_COUNT
	.align		4
        /*0084*/ 	.byte	0x02, 0x4a
	.zero		1
	.zero		1


	//----- nvinfo : EIATTR_EXIT_INSTR_OFFSETS
	.align		4
        /*0088*/ 	.byte	0x04, 0x1c
        /*008a*/ 	.short	(.L_25 - .L_24)


	//   ....[0]....
.L_24:
        /*008c*/ 	.word	0x00000070


	//   ....[1]....
        /*0090*/ 	.word	0x000000a0


	//   ....[2]....
        /*0094*/ 	.word	0x00001800


	//----- nvinfo : EIATTR_CRS_STACK_SIZE
	.align		4
.L_25:
        /*0098*/ 	.byte	0x04, 0x1e
        /*009a*/ 	.short	(.L_27 - .L_26)
.L_26:
        /*009c*/ 	.word	0x00000000


	//----- nvinfo : EIATTR_CBANK_PARAM_SIZE
	.align		4
.L_27:
        /*00a0*/ 	.byte	0x03, 0x19
        /*00a2*/ 	.short	0x002c


	//----- nvinfo : EIATTR_PARAM_CBANK
	.align		4
        /*00a4*/ 	.byte	0x04, 0x0a
        /*00a6*/ 	.short	(.L_29 - .L_28)
	.align		4
.L_28:
        /*00a8*/ 	.word	index@(.nv.constant0._Z10flash_attnPKfS0_S0_Pfiif)
        /*00ac*/ 	.short	0x0380
        /*00ae*/ 	.short	0x002c


	//----- nvinfo : EIATTR_SW_WAR
	.align		4
.L_29:
        /*00b0*/ 	.byte	0x04, 0x36
        /*00b2*/ 	.short	(.L_31 - .L_30)
.L_30:
        /*00b4*/ 	.word	0x00000008
.L_31:


//--------------------- .nv.callgraph             --------------------------
	.section	.nv.callgraph,"",@"SHT_CUDA_CALLGRAPH"
	.align	4
	.sectionentsize	8
	.align		4
        /*0000*/ 	.word	0x00000000
	.align		4
        /*0004*/ 	.word	0xffffffff
	.align		4
        /*0008*/ 	.word	0x00000000
	.align		4
        /*000c*/ 	.word	0xfffffffe
	.align		4
        /*0010*/ 	.word	0x00000000
	.align		4
        /*0014*/ 	.word	0xfffffffd
	.align		4
        /*0018*/ 	.word	0x00000000
	.align		4
        /*001c*/ 	.word	0xfffffffc


//--------------------- .text._Z10flash_attnPKfS0_S0_Pfiif --------------------------
	.section	.text._Z10flash_attnPKfS0_S0_Pfiif,"ax",@progbits
	.align	128
        .global         _Z10flash_attnPKfS0_S0_Pfiif
        .type           _Z10flash_attnPKfS0_S0_Pfiif,@function
        .size           _Z10flash_attnPKfS0_S0_Pfiif,(.L_x_27 - _Z10flash_attnPKfS0_S0_Pfiif)
        .other          _Z10flash_attnPKfS0_S0_Pfiif,@"STO_CUDA_ENTRY STV_DEFAULT"
_Z10flash_attnPKfS0_S0_Pfiif:
.text._Z10flash_attnPKfS0_S0_Pfiif:
[----:B------:R-:W-:Y:S01]  /*0000*/  LDC R1, c[0x0][0x37c] ;  /* 0x0000df00ff017b82 */ /* 0x000fe20000000800 */
[----:B------:R-:W0:Y:S07]  /*0010*/  S2R R0, SR_CTAID.X ;  /* 0x0000000000007919 */ /* 0x000e2e0000002500 */
[----:B------:R-:W1:Y:S01]  /*0020*/  LDC R5, c[0x0][0x3a0] ;  /* 0x0000e800ff057b82 */ /* 0x000e620000000800 */
[----:B------:R-:W0:Y:S01]  /*0030*/  S2R R3, SR_TID.X ;  /* 0x0000000000037919 */ /* 0x000e220000002100 */
[----:B-1----:R-:W-:-:S02]  /*0040*/  ISETP.GE.AND P0, PT, R5, 0x1, PT ;  /* 0x000000010500780c */ /* 0x002fc40003f06270 */
[----:B0-----:R-:W-:-:S04]  /*0050*/  LEA R0, R0, R3, 0x5 ;  /* 0x0000000300007211 */ /* 0x001fc800078e28ff */
[----:B------:R-:W-:-:S13]  /*0060*/  ISETP.GE.OR P0, PT, R0, R5, !P0 ;  /* 0x000000050000720c */ /* 0x000fda0004706670 */
[----:B------:R-:W-:Y:S05]  /*0070*/  @P0 EXIT ;  /* 0x000000000000094d */ /* 0x000fea0003800000 */
[----:B------:R-:W0:Y:S02]  /*0080*/  LDC R7, c[0x0][0x3a4] ;  /* 0x0000e900ff077b82 */ /* 0x000e240000000800 */
[----:B0-----:R-:W-:-:S13]  /*0090*/  ISETP.GE.AND P0, PT, R7, 0x1, PT ;  /* 0x000000010700780c */ /* 0x001fda0003f06270 */
[----:B------:R-:W-:Y:S05]  /*00a0*/  @!P0 EXIT ;  /* 0x000000000000894d */ /* 0x000fea0003800000 */
[----:B------:R-:W0:Y:S01]  /*00b0*/  LDCU.64 UR8, c[0x0][0x380] ;  /* 0x00007000ff0877ac */ /* 0x000e220008000a00 */
[C---:B------:R-:W-:Y:S01]  /*00c0*/  LOP3.LUT R3, R7.reuse, 0x7, RZ, 0xc0, !PT ;  /* 0x0000000707037812 */ /* 0x040fe200078ec0ff */
[----:B------:R-:W-:Y:S01]  /*00d0*/  IMAD R0, R0, R7, RZ ;  /* 0x0000000700007224 */ /* 0x000fe200078e02ff */
[C---:B------:R-:W-:Y:S01]  /*00e0*/  LOP3.LUT R5, R7.reuse, 0x7ffffff0, RZ, 0xc0, !PT ;  /* 0x7ffffff007057812 */ /* 0x040fe200078ec0ff */
[----:B------:R-:W-:Y:S01]  /*00f0*/  IMAD.MOV.U32 R8, RZ, RZ, RZ ;  /* 0x000000ffff087224 */ /* 0x000fe200078e00ff */
[C---:B------:R-:W-:Y:S01]  /*0100*/  LOP3.LUT R2, R7.reuse, 0xf, RZ, 0xc0, !PT ;  /* 0x0000000f07027812 */ /* 0x040fe200078ec0ff */
[----:B------:R-:W1:Y:S01]  /*0110*/  LDCU.64 UR10, c[0x0][0x358] ;  /* 0x00006b00ff0a77ac */ /* 0x000e620008000a00 */
[C---:B------:R-:W-:Y:S02]  /*0120*/  LOP3.LUT R4, R7.reuse, 0x3, RZ, 0xc0, !PT ;  /* 0x0000000307047812 */ /* 0x040fe400078ec0ff */
[----:B------:R-:W-:Y:S01]  /*0130*/  LOP3.LUT R6, R7, 0x7ffffff8, RZ, 0xc0, !PT ;  /* 0x7ffffff807067812 */ /* 0x000fe200078ec0ff */
[----:B------:R-:W-:Y:S01]  /*0140*/  UMOV UR4, URZ ;  /* 0x000000ff00047c82 */ /* 0x000fe20008000000 */
[----:B------:R-:W-:-:S02]  /*0150*/  MOV R7, 0xff800000 ;  /* 0xff80000000077802 */ /* 0x000fc40000000f00 */
[----:B------:R-:W-:Y:S02]  /*0160*/  IADD3 R9, PT, PT, R3, -0x1, RZ ;  /* 0xffffffff03097810 */ /* 0x000fe40007ffe0ff */
[----:B------:R-:W-:Y:S01]  /*0170*/  IADD3 R10, PT, PT, -R5, RZ, RZ ;  /* 0x000000ff050a7210 */ /* 0x000fe20007ffe1ff */
[----:B0-----:R-:W-:-:S04]  /*0180*/  UIADD3 UR8, UP0, UPT, UR8, 0x20, URZ ;  /* 0x0000002008087890 */ /* 0x001fc8000ff1e0ff */
[----:B------:R-:W-:-:S12]  /*0190*/  UIADD3.X UR9, UPT, UPT, URZ, UR9, URZ, UP0, !UPT ;  /* 0x00000009ff097290 */ /* 0x000fd800087fe4ff */
.L_x_14:
[----:B0-----:R-:W0:Y:S01]  /*01a0*/  LDCU UR5, c[0x0][0x3a4] ;  /* 0x00007480ff0577ac */ /* 0x001e220008000800 */
[----:B------:R-:W-:Y:S02]  /*01b0*/  HFMA2 R11, -RZ, RZ, 0, 0 ;  /* 0x00000000ff0b7431 */ /* 0x000fe400000001ff */
[----:B------:R-:W-:Y:S01]  /*01c0*/  IMAD.MOV.U32 R18, RZ, RZ, RZ ;  /* 0x000000ffff127224 */ /* 0x000fe200078e00ff */
[----:B0-----:R-:W-:Y:S02]  /*01d0*/  UISETP.GE.U32.AND UP0, UPT, UR5, 0x10, UPT ;  /* 0x000000100500788c */ /* 0x001fe4000bf06070 */
[----:B------:R-:W-:-:S07]  /*01e0*/  UIMAD UR12, UR4, UR5, URZ ;  /* 0x00000005040c72a4 */ /* 0x000fce000f8e02ff */
[----:B-12---:R-:W-:Y:S05]  /*01f0*/  BRA.U !UP0, `(.L_x_0) ;  /* 0x0000000508147547 */ /* 0x006fea000b800000 */
[----:B------:R-:W0:Y:S01]  /*0200*/  LDCU.64 UR6, c[0x0][0x388] ;  /* 0x00007100ff0677ac */ /* 0x000e220008000a00 */
[----:B------:R-:W-:Y:S01]  /*0210*/  MOV R18, RZ ;  /* 0x000000ff00127202 */ /* 0x000fe20000000f00 */
[----:B------:R-:W-:Y:S01]  /*0220*/  IMAD.MOV.U32 R11, RZ, RZ, R0 ;  /* 0x000000ffff0b7224 */ /* 0x000fe200078e0000 */
[----:B------:R-:W-:Y:S01]  /*0230*/  MOV R16, R10 ;  /* 0x0000000a00107202 */ /* 0x000fe20000000f00 */
[----:B0-----:R-:W-:-:S04]  /*0240*/  UIMAD.WIDE.U32 UR6, UR12, 0x4, UR6 ;  /* 0x000000040c0678a5 */ /* 0x001fc8000f8e0006 */
[----:B------:R-:W-:-:S04]  /*0250*/  UIADD3 UR5, UP0, UPT, UR6, 0x20, URZ ;  /* 0x0000002006057890 */ /* 0x000fc8000ff1e0ff */
[----:B------:R-:W-:Y:S02]  /*0260*/  UIADD3.X UR6, UPT, UPT, URZ, UR7, URZ, UP0, !UPT ;  /* 0x00000007ff067290 */ /* 0x000fe400087fe4ff */
[----:B------:R-:W-:-:S04]  /*0270*/  MOV R17, UR5 ;  /* 0x0000000500117c02 */ /* 0x000fc80008000f00 */
[----:B------:R-:W-:-:S07]  /*0280*/  IMAD.U32 R20, RZ, RZ, UR6 ;  /* 0x00000006ff147e24 */ /* 0x000fce000f8e00ff */
.L_x_1:
[----:B------:R-:W-:Y:S01]  /*0290*/  MOV R12, UR8 ;  /* 0x00000008000c7c02 */ /* 0x000fe20008000f00 */
[----:B------:R-:W-:Y:S01]  /*02a0*/  IMAD.MOV.U32 R14, RZ, RZ, R17 ;  /* 0x000000ffff0e7224 */ /* 0x000fe200078e0011 */
[----:B------:R-:W-:Y:S02]  /*02b0*/  MOV R13, UR9 ;  /* 0x00000009000d7c02 */ /* 0x000fe40008000f00 */
[----:B------:R-:W-:Y:S01]  /*02c0*/  MOV R15, R20 ;  /* 0x00000014000f7202 */ /* 0x000fe20000000f00 */
[----:B------:R-:W-:-:S04]  /*02d0*/  IMAD.WIDE R12, R11, 0x4, R12 ;  /* 0x000000040b0c7825 */ /* 0x000fc800078e020c */
[----:B-1----:R-:W2:Y:S04]  /*02e0*/  LDG.E.CONSTANT R20, desc[UR10][R14.64+-0x20] ;  /* 0xffffe00a0e147981 */ /* 0x002ea8000c1e9900 */
[----:B------:R-:W2:Y:S04]  /*02f0*/  LDG.E.CONSTANT R19, desc[UR10][R12.64+-0x20] ;  /* 0xffffe00a0c137981 */ /* 0x000ea8000c1e9900 */
[----:B------:R-:W3:Y:S04]  /*0300*/  LDG.E.CONSTANT R23, desc[UR10][R14.64+-0x1c] ;  /* 0xffffe40a0e177981 */ /* 0x000ee8000c1e9900 */
[----:B------:R-:W3:Y:S04]  /*0310*/  LDG.E.CONSTANT R26, desc[UR10][R12.64+-0x1c] ;  /* 0xffffe40a0c1a7981 */ /* 0x000ee8000c1e9900 */
[----:B------:R-:W4:Y:S04]  /*0320*/  LDG.E.CONSTANT R21, desc[UR10][R14.64+-0x18] ;  /* 0xffffe80a0e157981 */ /* 0x000f28000c1e9900 */
[----:B------:R-:W4:Y:S04]  /*0330*/  LDG.E.CONSTANT R22, desc[UR10][R12.64+-0x18] ;  /* 0xffffe80a0c167981 */ /* 0x000f28000c1e9900 */
[----:B------:R-:W5:Y:S04]  /*0340*/  LDG.E.CONSTANT R17, desc[UR10][R14.64+-0x14] ;  /* 0xffffec0a0e117981 */ /* 0x000f68000c1e9900 */
[----:B------:R-:W5:Y:S04]  /*0350*/  LDG.E.CONSTANT R24, desc[UR10][R12.64+-0x14] ;  /* 0xffffec0a0c187981 */ /* 0x000f68000c1e9900 */
[----:B------:R-:W5:Y:S01]  /*0360*/  LDG.E.CONSTANT R25, desc[UR10][R12.64+-0x10] ;  /* 0xfffff00a0c197981 */ /* 0x000f62000c1e9900 */
[----:B--2---:R-:W-:-:S03]  /*0370*/  FFMA R19, R19, R20, R18 ;  /* 0x0000001413137223 */ /* 0x004fc60000000012 */
[----:B------:R-:W2:Y:S04]  /*0380*/  LDG.E.CONSTANT R18, desc[UR10][R14.64+-0x10] ;  /* 0xfffff00a0e127981 */ /* 0x000ea8000c1e9900 */
[----:B------:R-:W2:Y:S01]  /*0390*/  LDG.E.CONSTANT R20, desc[UR10][R12.64+-0xc] ;  /* 0xfffff40a0c147981 */ /* 0x000ea2000c1e9900 */
[----:B---3--:R-:W-:-:S03]  /*03a0*/  FFMA R23, R26, R23, R19 ;  /* 0x000000171a177223 */ /* 0x008fc60000000013 */
[----:B------:R-:W3:Y:S01]  /*03b0*/  LDG.E.CONSTANT R19, desc[UR10][R14.64+-0xc] ;  /* 0xfffff40a0e137981 */ /* 0x000ee2000c1e9900 */
[----:B----4-:R-:W-:-:S03]  /*03c0*/  FFMA R23, R22, R21, R23 ;  /* 0x0000001516177223 */ /* 0x010fc60000000017 */
[----:B------:R-:W4:Y:S04]  /*03d0*/  LDG.E.CONSTANT R21, desc[UR10][R14.64+-0x8] ;  /* 0xfffff80a0e157981 */ /* 0x000f28000c1e9900 */
[----:B------:R-:W4:Y:S01]  /*03e0*/  LDG.E.CONSTANT R22, desc[UR10][R12.64+-0x8] ;  /* 0xfffff80a0c167981 */ /* 0x000f22000c1e9900 */
[----:B-----5:R-:W-:-:S03]  /*03f0*/  FFMA R26, R24, R17, R23 ;  /* 0x00000011181a7223 */ /* 0x020fc60000000017 */
[----:B------:R-:W5:Y:S04]  /*0400*/  LDG.E.CONSTANT R23, desc[UR10][R14.64+-0x4] ;  /* 0xfffffc0a0e177981 */ /* 0x000f68000c1e9900 */
[----:B------:R-:W5:Y:S04]  /*0410*/  LDG.E.CONSTANT R24, desc[UR10][R12.64+-0x4] ;  /* 0xfffffc0a0c187981 */ /* 0x000f68000c1e9900 */
[----:B------:R-:W5:Y:S01]  /*0420*/  LDG.E.CONSTANT R17, desc[UR10][R12.64] ;  /* 0x0000000a0c117981 */ /* 0x000f62000c1e9900 */
[----:B--2---:R-:W-:-:S03]  /*0430*/  FFMA R25, R25, R18, R26 ;  /* 0x0000001219197223 */ /* 0x004fc6000000001a */
[----:B------:R-:W2:Y:S01]  /*0440*/  LDG.E.CONSTANT R18, desc[UR10][R14.64] ;  /* 0x0000000a0e127981 */ /* 0x000ea2000c1e9900 */
[----:B---3--:R-:W-:-:S03]  /*0450*/  FFMA R25, R20, R19, R25 ;  /* 0x0000001314197223 */ /* 0x008fc60000000019 */
[----:B------:R-:W3:Y:S04]  /*0460*/  LDG.E.CONSTANT R20, desc[UR10][R14.64+0x4] ;  /* 0x0000040a0e147981 */ /* 0x000ee8000c1e9900 */
        /* <DEDUP_REMOVED lines=9> */
[----:B------:R-:W2:Y:S04]  /*0500*/  LDG.E.CONSTANT R18, desc[UR10][R14.64+0x10] ;  /* 0x0000100a0e127981 */ /* 0x000ea8000c1e9900 */
[----:B------:R-:W2:Y:S01]  /*0510*/  LDG.E.CONSTANT R17, desc[UR10][R12.64+0x10] ;  /* 0x0000100a0c117981 */ /* 0x000ea2000c1e9900 */
[----:B---3--:R-:W-:-:S03]  /*0520*/  FFMA R26, R19, R20, R26 ;  /* 0x00000014131a7223 */ /* 0x008fc6000000001a */
[----:B------:R-:W3:Y:S04]  /*0530*/  LDG.E.CONSTANT R20, desc[UR10][R14.64+0x14] ;  /* 0x0000140a0e147981 */ /* 0x000ee8000c1e9900 */
[----:B------:R-:W3:Y:S01]  /*0540*/  LDG.E.CONSTANT R19, desc[UR10][R12.64+0x14] ;  /* 0x0000140a0c137981 */ /* 0x000ee2000c1e9900 */
[----:B----4-:R-:W-:-:S03]  /*0550*/  FFMA R27, R21, R22, R26 ;  /* 0x00000016151b7223 */ /* 0x010fc6000000001a */
[----:B------:R-:W4:Y:S04]  /*0560*/  LDG.E.CONSTANT R22, desc[UR10][R14.64+0x18] ;  /* 0x0000180a0e167981 */ /* 0x000f28000c1e9900 */
[----:B------:R-:W4:Y:S04]  /*0570*/  LDG.E.CONSTANT R21, desc[UR10][R12.64+0x18] ;  /* 0x0000180a0c157981 */ /* 0x000f28000c1e9900 */
[----:B------:R-:W4:Y:S01]  /*0580*/  LDG.E.CONSTANT R26, desc[UR10][R14.64+0x1c] ;  /* 0x00001c0a0e1a7981 */ /* 0x000f22000c1e9900 */
[----:B------:R-:W-:Y:S01]  /*0590*/  IADD3 R16, PT, PT, R16, 0x10, RZ ;  /* 0x0000001010107810 */ /* 0x000fe20007ffe0ff */
[----:B-----5:R-:W-:-:S03]  /*05a0*/  FFMA R24, R24, R23, R27 ;  /* 0x0000001718187223 */ /* 0x020fc6000000001b */
[----:B------:R-:W-:Y:S02]  /*05b0*/  ISETP.NE.AND P0, PT, R16, RZ, PT ;  /* 0x000000ff1000720c */ /* 0x000fe40003f05270 */
[----:B------:R-:W-:Y:S01]  /*05c0*/  IADD3 R11, PT, PT, R11, 0x10, RZ ;  /* 0x000000100b0b7810 */ /* 0x000fe20007ffe0ff */
[----:B--2---:R-:W-:Y:S01]  /*05d0*/  FFMA R18, R17, R18, R24 ;  /* 0x0000001211127223 */ /* 0x004fe20000000018 */
[----:B------:R-:W-:-:S03]  /*05e0*/  IADD3 R17, P1, PT, R14, 0x40, RZ ;  /* 0x000000400e117810 */ /* 0x000fc60007f3e0ff */
[----:B---3--:R-:W-:Y:S02]  /*05f0*/  FFMA R18, R19, R20, R18 ;  /* 0x0000001413127223 */ /* 0x008fe40000000012 */
[----:B------:R-:W-:Y:S02]  /*0600*/  IMAD.X R20, RZ, RZ, R15, P1 ;  /* 0x000000ffff147224 */ /* 0x000fe400008e060f */
[----:B----4-:R-:W-:-:S04]  /*0610*/  FFMA R18, R21, R22, R18 ;  /* 0x0000001615127223 */ /* 0x010fc80000000012 */
[----:B------:R-:W-:Y:S01]  /*0620*/  FFMA R18, R25, R26, R18 ;  /* 0x0000001a19127223 */ /* 0x000fe20000000012 */
[----:B------:R-:W-:Y:S06]  /*0630*/  @P0 BRA `(.L_x_1) ;  /* 0xfffffffc00140947 */ /* 0x000fec000383ffff */
[----:B------:R-:W-:-:S07]  /*0640*/  MOV R11, R5 ;  /* 0x00000005000b7202 */ /* 0x000fce0000000f00 */
.L_x_0:
[----:B------:R-:W-:-:S13]  /*0650*/  ISETP.NE.AND P0, PT, R2, RZ, PT ;  /* 0x000000ff0200720c */ /* 0x000fda0003f05270 */
[----:B------:R-:W-:Y:S05]  /*0660*/  @!P0 BRA `(.L_x_2) ;  /* 0x0000000400708947 */ /* 0x000fea0003800000 */
[----:B------:R-:W-:Y:S01]  /*0670*/  VIADD R12, R2, 0xffffffff ;  /* 0xffffffff020c7836 */ /* 0x000fe20000000000 */
[----:B------:R-:W-:-:S04]  /*0680*/  ISETP.NE.AND P0, PT, R3, RZ, PT ;  /* 0x000000ff0300720c */ /* 0x000fc80003f05270 */
[----:B------:R-:W-:-:S13]  /*0690*/  ISETP.GE.U32.AND P1, PT, R12, 0x7, PT ;  /* 0x000000070c00780c */ /* 0x000fda0003f26070 */
[----:B------:R-:W-:Y:S05]  /*06a0*/  @!P1 BRA `(.L_x_3) ;  /* 0x0000000000909947 */ /* 0x000fea0003800000 */
[----:B------:R-:W0:Y:S01]  /*06b0*/  LDC.64 R16, c[0x0][0x388] ;  /* 0x0000e200ff107b82 */ /* 0x000e220000000a00 */
[C---:B------:R-:W-:Y:S02]  /*06c0*/  IADD3 R21, PT, PT, R11.reuse, UR12, RZ ;  /* 0x0000000c0b157c10 */ /* 0x040fe4000fffe0ff */
[----:B------:R-:W-:Y:S02]  /*06d0*/  IADD3 R20, P1, PT, R11, UR12, RZ ;  /* 0x0000000c0b147c10 */ /* 0x000fe4000ff3e0ff */
[----:B------:R-:W-:-:S03]  /*06e0*/  IADD3 R19, PT, PT, R0, R11, RZ ;  /* 0x0000000b00137210 */ /* 0x000fc60007ffe0ff */
[----:B------:R-:W2:Y:S08]  /*06f0*/  LDC.64 R14, c[0x0][0x380] ;  /* 0x0000e000ff0e7b82 */ /* 0x000eb00000000a00 */
[----:B------:R-:W3:Y:S01]  /*0700*/  LDC.64 R12, c[0x0][0x388] ;  /* 0x0000e200ff0c7b82 */ /* 0x000ee20000000a00 */
[----:B0-----:R-:W-:-:S04]  /*0710*/  IMAD.WIDE.U32 R16, R21, 0x4, R16 ;  /* 0x0000000415107825 */ /* 0x001fc800078e0010 */
[----:B------:R-:W-:Y:S02]  /*0720*/  IMAD.X R21, RZ, RZ, RZ, P1 ;  /* 0x000000ffff157224 */ /* 0x000fe400008e06ff */
[----:B-1----:R-:W4:Y:S01]  /*0730*/  LDG.E.CONSTANT R16, desc[UR10][R16.64] ;  /* 0x0000000a10107981 */ /* 0x002f22000c1e9900 */
[----:B--2---:R-:W-:-:S05]  /*0740*/  IMAD.WIDE R14, R19, 0x4, R14 ;  /* 0x00000004130e7825 */ /* 0x004fca00078e020e */
[----:B------:R-:W4:Y:S01]  /*0750*/  LDG.E.CONSTANT R23, desc[UR10][R14.64] ;  /* 0x0000000a0e177981 */ /* 0x000f22000c1e9900 */
[----:B---3--:R-:W-:-:S03]  /*0760*/  LEA R12, P1, R20, R12, 0x2 ;  /* 0x0000000c140c7211 */ /* 0x008fc600078210ff */
[----:B------:R-:W2:Y:S01]  /*0770*/  LDG.E.CONSTANT R25, desc[UR10][R14.64+0x4] ;  /* 0x0000040a0e197981 */ /* 0x000ea2000c1e9900 */
[----:B------:R-:W-:-:S03]  /*0780*/  LEA.HI.X R13, R20, R13, R21, 0x2, P1 ;  /* 0x0000000d140d7211 */ /* 0x000fc600008f1415 */
[----:B------:R-:W3:Y:S04]  /*0790*/  LDG.E.CONSTANT R22, desc[UR10][R14.64+0x8] ;  /* 0x0000080a0e167981 */ /* 0x000ee8000c1e9900 */
[----:B------:R-:W2:Y:S04]  /*07a0*/  LDG.E.CONSTANT R26, desc[UR10][R12.64+0x4] ;  /* 0x0000040a0c1a7981 */ /* 0x000ea8000c1e9900 */
[----:B------:R-:W3:Y:S04]  /*07b0*/  LDG.E.CONSTANT R19, desc[UR10][R12.64+0x8] ;  /* 0x0000080a0c137981 */ /* 0x000ee8000c1e9900 */
[----:B------:R-:W5:Y:S04]  /*07c0*/  LDG.E.CONSTANT R20, desc[UR10][R14.64+0xc] ;  /* 0x00000c0a0e147981 */ /* 0x000f68000c1e9900 */
[----:B------:R-:W5:Y:S04]  /*07d0*/  LDG.E.CONSTANT R21, desc[UR10][R12.64+0xc] ;  /* 0x00000c0a0c157981 */ /* 0x000f68000c1e9900 */
[----:B------:R-:W5:Y:S04]  /*07e0*/  LDG.E.CONSTANT R17, desc[UR10][R14.64+0x14] ;  /* 0x0000140a0e117981 */ /* 0x000f68000c1e9900 */
[----:B------:R-:W5:Y:S01]  /*07f0*/  LDG.E.CONSTANT R27, desc[UR10][R12.64+0x18] ;  /* 0x0000180a0c1b7981 */ /* 0x000f62000c1e9900 */
[----:B----4-:R-:W-:-:S03]  /*0800*/  FFMA R24, R23, R16, R18 ;  /* 0x0000001017187223 */ /* 0x010fc60000000012 */
[----:B------:R-:W4:Y:S04]  /*0810*/  LDG.E.CONSTANT R18, desc[UR10][R14.64+0x10] ;  /* 0x0000100a0e127981 */ /* 0x000f28000c1e9900 */
[----:B------:R-:W4:Y:S04]  /*0820*/  LDG.E.CONSTANT R23, desc[UR10][R12.64+0x10] ;  /* 0x0000100a0c177981 */ /* 0x000f28000c1e9900 */
[----:B------:R-:W4:Y:S01]  /*0830*/  LDG.E.CONSTANT R16, desc[UR10][R14.64+0x18] ;  /* 0x0000180a0e107981 */ /* 0x000f22000c1e9900 */
[----:B--2---:R-:W-:-:S03]  /*0840*/  FFMA R29, R25, R26, R24 ;  /* 0x0000001a191d7223 */ /* 0x004fc60000000018 */
[----:B------:R-:W2:Y:S04]  /*0850*/  LDG.E.CONSTANT R24, desc[UR10][R12.64+0x14] ;  /* 0x0000140a0c187981 */ /* 0x000ea8000c1e9900 */
[----:B------:R-:W2:Y:S04]  /*0860*/  LDG.E.CONSTANT R25, desc[UR10][R14.64+0x1c] ;  /* 0x00001c0a0e197981 */ /* 0x000ea8000c1e9900 */
[----:B------:R-:W2:Y:S01]  /*0870*/  LDG.E.CONSTANT R26, desc[UR10][R12.64+0x1c] ;  /* 0x00001c0a0c1a7981 */ /* 0x000ea2000c1e9900 */
[----:B---3--:R-:W-:-:S04]  /*0880*/  FFMA R19, R22, R19, R29 ;  /* 0x0000001316137223 */ /* 0x008fc8000000001d */
[----:B-----5:R-:W-:Y:S01]  /*0890*/  FFMA R19, R20, R21, R19 ;  /* 0x0000001514137223 */ /* 0x020fe20000000013 */
[----:B------:R-:W-:-:S03]  /*08a0*/  IADD3 R11, PT, PT, R11, 0x8, RZ ;  /* 0x000000080b0b7810 */ /* 0x000fc60007ffe0ff */
[----:B----4-:R-:W-:-:S04]  /*08b0*/  FFMA R18, R18, R23, R19 ;  /* 0x0000001712127223 */ /* 0x010fc80000000013 */
[----:B--2---:R-:W-:-:S04]  /*08c0*/  FFMA R17, R17, R24, R18 ;  /* 0x0000001811117223 */ /* 0x004fc80000000012 */
[----:B------:R-:W-:-:S04]  /*08d0*/  FFMA R16, R16, R27, R17 ;  /* 0x0000001b10107223 */ /* 0x000fc80000000011 */
[----:B------:R-:W-:-:S07]  /*08e0*/  FFMA R18, R25, R26, R16 ;  /* 0x0000001a19127223 */ /* 0x000fce0000000010 */
.L_x_3:
[----:B------:R-:W-:Y:S05]  /*08f0*/  @!P0 BRA `(.L_x_2) ;  /* 0x0000000000cc8947 */ /* 0x000fea0003800000 */
[----:B------:R-:W-:Y:S02]  /*0900*/  ISETP.GE.U32.AND P1, PT, R9, 0x3, PT ;  /* 0x000000030900780c */ /* 0x000fe40003f26070 */
[----:B------:R-:W-:-:S11]  /*0910*/  ISETP.NE.AND P0, PT, R4, RZ, PT ;  /* 0x000000ff0400720c */ /* 0x000fd60003f05270 */
[----:B------:R-:W-:Y:S05]  /*0920*/  @!P1 BRA `(.L_x_4) ;  /* 0x0000000000609947 */ /* 0x000fea0003800000 */
[----:B------:R-:W0:Y:S01]  /*0930*/  LDC.64 R14, c[0x0][0x388] ;  /* 0x0000e200ff0e7b82 */ /* 0x000e220000000a00 */
[C---:B------:R-:W-:Y:S01]  /*0940*/  IADD3 R21, PT, PT, R11.reuse, UR12, RZ ;  /* 0x0000000c0b157c10 */ /* 0x040fe2000fffe0ff */
[----:B------:R-:W-:Y:S01]  /*0950*/  IMAD.IADD R19, R0, 0x1, R11 ;  /* 0x0000000100137824 */ /* 0x000fe200078e020b */
[----:B------:R-:W-:-:S05]  /*0960*/  IADD3 R20, P1, PT, R11, UR12, RZ ;  /* 0x0000000c0b147c10 */ /* 0x000fca000ff3e0ff */
[----:B------:R-:W2:Y:S08]  /*0970*/  LDC.64 R12, c[0x0][0x388] ;  /* 0x0000e200ff0c7b82 */ /* 0x000eb00000000a00 */
[----:B------:R-:W3:Y:S01]  /*0980*/  LDC.64 R16, c[0x0][0x380] ;  /* 0x0000e000ff107b82 */ /* 0x000ee20000000a00 */
[----:B0-----:R-:W-:Y:S01]  /*0990*/  IMAD.WIDE.U32 R14, R21, 0x4, R14 ;  /* 0x00000004150e7825 */ /* 0x001fe200078e000e */
[----:B------:R-:W-:-:S05]  /*09a0*/  IADD3.X R21, PT, PT, RZ, RZ, RZ, P1, !PT ;  /* 0x000000ffff157210 */ /* 0x000fca0000ffe4ff */
[----:B-1----:R-:W4:Y:S01]  /*09b0*/  LDG.E.CONSTANT R14, desc[UR10][R14.64] ;  /* 0x0000000a0e0e7981 */ /* 0x002f22000c1e9900 */
[----:B--2---:R-:W-:-:S04]  /*09c0*/  LEA R12, P1, R20, R12, 0x2 ;  /* 0x0000000c140c7211 */ /* 0x004fc800078210ff */
[----:B------:R-:W-:Y:S01]  /*09d0*/  LEA.HI.X R13, R20, R13, R21, 0x2, P1 ;  /* 0x0000000d140d7211 */ /* 0x000fe200008f1415 */
[----:B---3--:R-:W-:-:S04]  /*09e0*/  IMAD.WIDE R16, R19, 0x4, R16 ;  /* 0x0000000413107825 */ /* 0x008fc800078e0210 */
[----:B------:R-:W2:Y:S04]  /*09f0*/  LDG.E.CONSTANT R21, desc[UR10][R12.64+0x4] ;  /* 0x0000040a0c157981 */ /* 0x000ea8000c1e9900 */
[----:B------:R-:W4:Y:S04]  /*0a00*/  LDG.E.CONSTANT R19, desc[UR10][R16.64] ;  /* 0x0000000a10137981 */ /* 0x000f28000c1e9900 */
[----:B------:R-:W2:Y:S04]  /*0a10*/  LDG.E.CONSTANT R20, desc[UR10][R16.64+0x4] ;  /* 0x0000040a10147981 */ /* 0x000ea8000c1e9900 */
[----:B------:R-:W3:Y:S04]  /*0a20*/  LDG.E.CONSTANT R22, desc[UR10][R16.64+0x8] ;  /* 0x0000080a10167981 */ /* 0x000ee8000c1e9900 */
[----:B------:R-:W3:Y:S04]  /*0a30*/  LDG.E.CONSTANT R23, desc[UR10][R12.64+0x8] ;  /* 0x0000080a0c177981 */ /* 0x000ee8000c1e9900 */
[----:B------:R-:W5:Y:S04]  /*0a40*/  LDG.E.CONSTANT R24, desc[UR10][R16.64+0xc] ;  /* 0x00000c0a10187981 */ /* 0x000f68000c1e9900 */
[----:B------:R-:W5:Y:S01]  /*0a50*/  LDG.E.CONSTANT R25, desc[UR10][R12.64+0xc] ;  /* 0x00000c0a0c197981 */ /* 0x000f62000c1e9900 */
[----:B------:R-:W-:Y:S01]  /*0a60*/  IADD3 R11, PT, PT, R11, 0x4, RZ ;  /* 0x000000040b0b7810 */ /* 0x000fe20007ffe0ff */
[----:B----4-:R-:W-:-:S04]  /*0a70*/  FFMA R19, R19, R14, R18 ;  /* 0x0000000e13137223 */ /* 0x010fc80000000012 */
[----:B--2---:R-:W-:-:S04]  /*0a80*/  FFMA R19, R20, R21, R19 ;  /* 0x0000001514137223 */ /* 0x004fc80000000013 */
[----:B---3--:R-:W-:-:S04]  /*0a90*/  FFMA R19, R22, R23, R19 ;  /* 0x0000001716137223 */ /* 0x008fc80000000013 */
[----:B-----5:R-:W-:-:S07]  /*0aa0*/  FFMA R18, R24, R25, R19 ;  /* 0x0000001918127223 */ /* 0x020fce0000000013 */
.L_x_4:
[----:B------:R-:W-:Y:S05]  /*0ab0*/  @!P0 BRA `(.L_x_2) ;  /* 0x00000000005c8947 */ /* 0x000fea0003800000 */
[----:B------:R-:W0:Y:S01]  /*0ac0*/  LDC.64 R12, c[0x0][0x388] ;  /* 0x0000e200ff0c7b82 */ /* 0x000e220000000a00 */
[----:B------:R-:W-:Y:S01]  /*0ad0*/  VIADD R19, R11, UR12 ;  /* 0x0000000c0b137c36 */ /* 0x000fe20008000000 */
[----:B------:R-:W-:-:S06]  /*0ae0*/  IADD3 R17, PT, PT, R0, R11, RZ ;  /* 0x0000000b00117210 */ /* 0x000fcc0007ffe0ff */
[----:B------:R-:W2:Y:S01]  /*0af0*/  LDC.64 R14, c[0x0][0x380] ;  /* 0x0000e000ff0e7b82 */ /* 0x000ea20000000a00 */
[----:B0-----:R-:W-:-:S06]  /*0b00*/  IMAD.WIDE.U32 R12, R19, 0x4, R12 ;  /* 0x00000004130c7825 */ /* 0x001fcc00078e000c */
[----:B-1----:R-:W3:Y:S01]  /*0b10*/  LDG.E.CONSTANT R12, desc[UR10][R12.64] ;  /* 0x0000000a0c0c7981 */ /* 0x002ee2000c1e9900 */
[----:B--2---:R-:W-:-:S05]  /*0b20*/  IMAD.WIDE R14, R17, 0x4, R14 ;  /* 0x00000004110e7825 */ /* 0x004fca00078e020e */
[----:B------:R-:W3:Y:S01]  /*0b30*/  LDG.E.CONSTANT R17, desc[UR10][R14.64] ;  /* 0x0000000a0e117981 */ /* 0x000ee2000c1e9900 */
[----:B------:R-:W-:Y:S01]  /*0b40*/  ISETP.NE.AND P0, PT, R4, 0x1, PT ;  /* 0x000000010400780c */ /* 0x000fe20003f05270 */
[----:B---3--:R-:W-:-:S12]  /*0b50*/  FFMA R18, R17, R12, R18 ;  /* 0x0000000c11127223 */ /* 0x008fd80000000012 */
[----:B------:R-:W-:Y:S05]  /*0b60*/  @!P0 BRA `(.L_x_2) ;  /* 0x0000000000308947 */ /* 0x000fea0003800000 */
[----:B------:R-:W0:Y:S01]  /*0b70*/  LDC.64 R12, c[0x0][0x388] ;  /* 0x0000e200ff0c7b82 */ /* 0x000e220000000a00 */
[----:B------:R-:W-:Y:S02]  /*0b80*/  IADD3 R11, P1, PT, R11, UR12, RZ ;  /* 0x0000000c0b0b7c10 */ /* 0x000fe4000ff3e0ff */
[----:B------:R-:W-:Y:S02]  /*0b90*/  ISETP.NE.AND P0, PT, R4, 0x2, PT ;  /* 0x000000020400780c */ /* 0x000fe40003f05270 */
[----:B------:R-:W-:-:S11]  /*0ba0*/  IADD3.X R16, PT, PT, RZ, RZ, RZ, P1, !PT ;  /* 0x000000ffff107210 */ /* 0x000fd60000ffe4ff */
[----:B------:R-:W2:Y:S01]  /*0bb0*/  @P0 LDG.E.CONSTANT R17, desc[UR10][R14.64+0x8] ;  /* 0x0000080a0e110981 */ /* 0x000ea2000c1e9900 */
[----:B0-----:R-:W-:-:S04]  /*0bc0*/  LEA R12, P1, R11, R12, 0x2 ;  /* 0x0000000c0b0c7211 */ /* 0x001fc800078210ff */
[----:B------:R-:W-:Y:S02]  /*0bd0*/  LEA.HI.X R13, R11, R13, R16, 0x2, P1 ;  /* 0x0000000d0b0d7211 */ /* 0x000fe400008f1410 */
[----:B------:R-:W3:Y:S04]  /*0be0*/  LDG.E.CONSTANT R11, desc[UR10][R14.64+0x4] ;  /* 0x0000040a0e0b7981 */ /* 0x000ee8000c1e9900 */
[----:B------:R-:W3:Y:S04]  /*0bf0*/  LDG.E.CONSTANT R16, desc[UR10][R12.64+0x4] ;  /* 0x0000040a0c107981 */ /* 0x000ee8000c1e9900 */
[----:B------:R-:W2:Y:S01]  /*0c00*/  @P0 LDG.E.CONSTANT R19, desc[UR10][R12.64+0x8] ;  /* 0x0000080a0c130981 */ /* 0x000ea2000c1e9900 */
[----:B---3--:R-:W-:-:S04]  /*0c10*/  FFMA R18, R11, R16, R18 ;  /* 0x000000100b127223 */ /* 0x008fc80000000012 */
[----:B--2---:R-:W-:-:S07]  /*0c20*/  @P0 FFMA R18, R17, R19, R18 ;  /* 0x0000001311120223 */ /* 0x004fce0000000012 */
.L_x_2:
[----:B------:R-:W0:Y:S01]  /*0c30*/  LDCU UR5, c[0x0][0x3a8] ;  /* 0x00007500ff0577ac */ /* 0x000e220008000800 */
[----:B------:R-:W-:Y:S02]  /*0c40*/  HFMA2 R16, -RZ, RZ, 3.7421875, 0 ;  /* 0x437c0000ff107431 */ /* 0x000fe400000001ff */
[----:B------:R-:W-:Y:S01]  /*0c50*/  IMAD.MOV.U32 R13, RZ, RZ, 0x3bbb989d ;  /* 0x3bbb989dff0d7424 */ /* 0x000fe200078e00ff */
[----:B------:R-:W-:Y:S01]  /*0c60*/  BSSY.RECONVERGENT B0, `(.L_x_5) ;  /* 0x0000026000007945 */ /* 0x000fe20003800200 */
[----:B0-----:R-:W-:Y:S01]  /*0c70*/  FMUL R18, R18, UR5 ;  /* 0x0000000512127c20 */ /* 0x001fe20008400000 */
[----:B------:R-:W0:Y:S04]  /*0c80*/  LDCU UR5, c[0x0][0x3a4] ;  /* 0x00007480ff0577ac */ /* 0x000e280008000800 */
[----:B------:R-:W-:-:S05]  /*0c90*/  FMNMX R14, R18, R7, !PT ;  /* 0x00000007120e7209 */ /* 0x000fca0007800000 */
[----:B------:R-:W-:Y:S01]  /*0ca0*/  FADD R7, -R14, R7 ;  /* 0x000000070e077221 */ /* 0x000fe20000000100 */
[----:B------:R-:W-:-:S03]  /*0cb0*/  FADD R18, R18, -R14 ;  /* 0x8000000e12127221 */ /* 0x000fc60000000000 */
[-C--:B------:R-:W-:Y:S01]  /*0cc0*/  FFMA.SAT R11, R7, R13.reuse, 0.5 ;  /* 0x3f000000070b7423 */ /* 0x080fe2000000200d */
[----:B------:R-:W-:-:S03]  /*0cd0*/  FFMA.SAT R13, R18, R13, 0.5 ;  /* 0x3f000000120d7423 */ /* 0x000fc6000000200d */
[-C--:B------:R-:W-:Y:S01]  /*0ce0*/  FFMA.RM R11, R11, R16.reuse, 12582913 ;  /* 0x4b4000010b0b7423 */ /* 0x080fe20000004010 */
[----:B------:R-:W-:Y:S01]  /*0cf0*/  FFMA.RM R13, R13, R16, 12582913 ;  /* 0x4b4000010d0d7423 */ /* 0x000fe20000004010 */
[----:B0-----:R-:W-:Y:S02]  /*0d00*/  UISETP.GE.U32.AND UP0, UPT, UR5, 0x8, UPT ;  /* 0x000000080500788c */ /* 0x001fe4000bf06070 */
[----:B------:R-:W-:Y:S01]  /*0d10*/  FADD R12, R11, -12583039 ;  /* 0xcb40007f0b0c7421 */ /* 0x000fe20000000000 */
[----:B------:R-:W-:Y:S01]  /*0d20*/  FADD R15, R13, -12583039 ;  /* 0xcb40007f0d0f7421 */ /* 0x000fe20000000000 */
[----:B------:R-:W-:Y:S01]  /*0d30*/  SHF.L.U32 R11, R11, 0x17, RZ ;  /* 0x000000170b0b7819 */ /* 0x000fe200000006ff */
[----:B------:R-:W-:Y:S02]  /*0d40*/  IMAD.SHL.U32 R13, R13, 0x800000, RZ ;  /* 0x008000000d0d7824 */ /* 0x000fe400078e00ff */
[----:B------:R-:W-:Y:S01]  /*0d50*/  FFMA R12, R7, 1.4426950216293334961, -R12 ;  /* 0x3fb8aa3b070c7823 */ /* 0x000fe2000000080c */
[----:B------:R-:W-:-:S03]  /*0d60*/  FFMA R15, R18, 1.4426950216293334961, -R15 ;  /* 0x3fb8aa3b120f7823 */ /* 0x000fc6000000080f */
[----:B------:R-:W-:Y:S01]  /*0d70*/  FFMA R7, R7, 1.925963033500011079e-08, R12 ;  /* 0x32a5706007077823 */ /* 0x000fe2000000000c */
[----:B------:R-:W-:-:S03]  /*0d80*/  FFMA R15, R18, 1.925963033500011079e-08, R15 ;  /* 0x32a57060120f7823 */ /* 0x000fc6000000000f */
[----:B------:R-:W0:Y:S08]  /*0d90*/  MUFU.EX2 R12, R7 ;  /* 0x00000007000c7308 */ /* 0x000e300000000800 */
[----:B------:R-:W2:Y:S01]  /*0da0*/  MUFU.EX2 R16, R15 ;  /* 0x0000000f00107308 */ /* 0x000ea20000000800 */
[----:B0-----:R-:W-:-:S04]  /*0db0*/  FMUL R11, R11, R12 ;  /* 0x0000000c0b0b7220 */ /* 0x001fc80000400000 */
[----:B------:R-:W-:Y:S01]  /*0dc0*/  FMUL R12, R11, R8 ;  /* 0x000000080b0c7220 */ /* 0x000fe20000400000 */
[----:B--2---:R-:W-:-:S04]  /*0dd0*/  FMUL R13, R13, R16 ;  /* 0x000000100d0d7220 */ /* 0x004fc80000400000 */
[----:B------:R-:W-:-:S04]  /*0de0*/  FADD R15, R12, R13 ;  /* 0x0000000d0c0f7221 */ /* 0x000fc80000000000 */
[----:B------:R-:W0:Y:S08]  /*0df0*/  MUFU.RCP R8, R15 ;  /* 0x0000000f00087308 */ /* 0x000e300000001000 */
[----:B------:R-:W2:Y:S01]  /*0e00*/  FCHK P0, R12, R15 ;  /* 0x0000000f0c007302 */ /* 0x000ea20000000000 */
[----:B0-----:R-:W-:-:S04]  /*0e10*/  FFMA R7, -R15, R8, 1 ;  /* 0x3f8000000f077423 */ /* 0x001fc80000000108 */
[----:B------:R-:W-:-:S04]  /*0e20*/  FFMA R7, R8, R7, R8 ;  /* 0x0000000708077223 */ /* 0x000fc80000000008 */
[----:B------:R-:W-:-:S04]  /*0e30*/  FFMA R8, R12, R7, RZ ;  /* 0x000000070c087223 */ /* 0x000fc800000000ff */
[----:B------:R-:W-:-:S04]  /*0e40*/  FFMA R11, -R15, R8, R12 ;  /* 0x000000080f0b7223 */ /* 0x000fc8000000010c */
[----:B------:R-:W-:Y:S01]  /*0e50*/  FFMA R11, R7, R11, R8 ;  /* 0x0000000b070b7223 */ /* 0x000fe20000000008 */
[----:B------:R-:W-:Y:S02]  /*0e60*/  MOV R7, R14 ;  /* 0x0000000e00077202 */ /* 0x000fe40000000f00 */
[----:B------:R-:W-:Y:S01]  /*0e70*/  MOV R8, R15 ;  /* 0x0000000f00087202 */ /* 0x000fe20000000f00 */
[----:B--2---:R-:W-:Y:S06]  /*0e80*/  @!P0 BRA `(.L_x_6) ;  /* 0x00000000000c8947 */ /* 0x004fec0003800000 */
[----:B------:R-:W-:-:S07]  /*0e90*/  MOV R14, 0xeb0 ;  /* 0x00000eb0000e7802 */ /* 0x000fce0000000f00 */
[----:B-1----:R-:W-:Y:S05]  /*0ea0*/  CALL.REL.NOINC `($__internal_0_$__cuda_sm3x_div_rn_noftz_f32_slowpath) ;  /* 0x0000000800607944 */ /* 0x002fea0003c00000 */
[----:B------:R-:W-:-:S07]  /*0eb0*/  IMAD.MOV.U32 R11, RZ, RZ, R12 ;  /* 0x000000ffff0b7224 */ /* 0x000fce00078e000c */
.L_x_6:
[----:B-1----:R-:W-:Y:S05]  /*0ec0*/  BSYNC.RECONVERGENT B0 ;  /* 0x0000000000007941 */ /* 0x002fea0003800200 */
.L_x_5:
[----:B------:R-:W0:Y:S01]  /*0ed0*/  MUFU.RCP R15, R8 ;  /* 0x00000008000f7308 */ /* 0x000e220000001000 */
[----:B------:R-:W-:Y:S07]  /*0ee0*/  BSSY.RECONVERGENT B0, `(.L_x_7) ;  /* 0x000000d000007945 */ /* 0x000fee0003800200 */
[----:B------:R-:W1:Y:S01]  /*0ef0*/  FCHK P0, R13, R8 ;  /* 0x000000080d007302 */ /* 0x000e620000000000 */
[----:B0-----:R-:W-:-:S04]  /*0f00*/  FFMA R12, -R8, R15, 1 ;  /* 0x3f800000080c7423 */ /* 0x001fc8000000010f */
[----:B------:R-:W-:-:S04]  /*0f10*/  FFMA R12, R15, R12, R15 ;  /* 0x0000000c0f0c7223 */ /* 0x000fc8000000000f */
[----:B------:R-:W-:-:S04]  /*0f20*/  FFMA R15, R13, R12, RZ ;  /* 0x0000000c0d0f7223 */ /* 0x000fc800000000ff */
[----:B------:R-:W-:-:S04]  /*0f30*/  FFMA R18, -R8, R15, R13 ;  /* 0x0000000f08127223 */ /* 0x000fc8000000010d */
[----:B------:R-:W-:Y:S01]  /*0f40*/  FFMA R18, R12, R18, R15 ;  /* 0x000000120c127223 */ /* 0x000fe2000000000f */
[----:B-1----:R-:W-:Y:S06]  /*0f50*/  @!P0 BRA `(.L_x_8) ;  /* 0x0000000000148947 */ /* 0x002fec0003800000 */
[----:B------:R-:W-:Y:S02]  /*0f60*/  MOV R12, R13 ;  /* 0x0000000d000c7202 */ /* 0x000fe40000000f00 */
[----:B------:R-:W-:Y:S02]  /*0f70*/  MOV R15, R8 ;  /* 0x00000008000f7202 */ /* 0x000fe40000000f00 */
[----:B------:R-:W-:-:S07]  /*0f80*/  MOV R14, 0xfa0 ;  /* 0x00000fa0000e7802 */ /* 0x000fce0000000f00 */
[----:B------:R-:W-:Y:S05]  /*0f90*/  CALL.REL.NOINC `($__internal_0_$__cuda_sm3x_div_rn_noftz_f32_slowpath) ;  /* 0x0000000800247944 */ /* 0x000fea0003c00000 */
[----:B------:R-:W-:-:S07]  /*0fa0*/  IMAD.MOV.U32 R18, RZ, RZ, R12 ;  /* 0x000000ffff127224 */ /* 0x000fce00078e000c */
.L_x_8:
[----:B------:R-:W-:Y:S05]  /*0fb0*/  BSYNC.RECONVERGENT B0 ;  /* 0x0000000000007941 */ /* 0x000fea0003800200 */
.L_x_7:
[----:B------:R-:W-:Y:S01]  /*0fc0*/  HFMA2 R19, -RZ, RZ, 0, 0 ;  /* 0x00000000ff137431 */ /* 0x000fe200000001ff */
[----:B------:R-:W-:Y:S06]  /*0fd0*/  BRA.U !UP0, `(.L_x_9) ;  /* 0x0000000108cc7547 */ /* 0x000fec000b800000 */
[----:B------:R-:W-:-:S07]  /*0fe0*/  MOV R17, RZ ;  /* 0x000000ff00117202 */ /* 0x000fce0000000f00 */
.L_x_10:
[----:B0-----:R-:W0:Y:S01]  /*0ff0*/  LDC.64 R14, c[0x0][0x390] ;  /* 0x0000e400ff0e7b82 */ /* 0x001e220000000a00 */
[----:B------:R-:W-:Y:S01]  /*1000*/  VIADD R21, R17, UR12 ;  /* 0x0000000c11157c36 */ /* 0x000fe20008000000 */
[----:B------:R-:W-:-:S06]  /*1010*/  IADD3 R19, PT, PT, R0, R17, RZ ;  /* 0x0000001100137210 */ /* 0x000fcc0007ffe0ff */
[----:B------:R-:W1:Y:S01]  /*1020*/  LDC.64 R12, c[0x0][0x398] ;  /* 0x0000e600ff0c7b82 */ /* 0x000e620000000a00 */
[----:B0-----:R-:W-:-:S05]  /*1030*/  IMAD.WIDE.U32 R14, R21, 0x4, R14 ;  /* 0x00000004150e7825 */ /* 0x001fca00078e000e */
[----:B------:R-:W2:Y:S01]  /*1040*/  LDG.E.CONSTANT R21, desc[UR10][R14.64+0x4] ;  /* 0x0000040a0e157981 */ /* 0x000ea2000c1e9900 */
[----:B-1----:R-:W-:-:S03]  /*1050*/  IMAD.WIDE R12, R19, 0x4, R12 ;  /* 0x00000004130c7825 */ /* 0x002fc600078e020c */
[----:B------:R-:W3:Y:S04]  /*1060*/  LDG.E.CONSTANT R29, desc[UR10][R14.64+0x8] ;  /* 0x0000080a0e1d7981 */ /* 0x000ee8000c1e9900 */
[----:B------:R-:W4:Y:S04]  /*1070*/  LDG.E.CONSTANT R19, desc[UR10][R14.64] ;  /* 0x0000000a0e137981 */ /* 0x000f28000c1e9900 */
[----:B------:R-:W5:Y:S04]  /*1080*/  LDG.E R20, desc[UR10][R12.64+0x4] ;  /* 0x0000040a0c147981 */ /* 0x000f68000c1e1900 */
[----:B------:R-:W5:Y:S04]  /*1090*/  LDG.E R22, desc[UR10][R12.64] ;  /* 0x0000000a0c167981 */ /* 0x000f68000c1e1900 */
[----:B------:R-:W5:Y:S04]  /*10a0*/  LDG.E R16, desc[UR10][R12.64+0x8] ;  /* 0x0000080a0c107981 */ /* 0x000f68000c1e1900 */
[----:B------:R-:W5:Y:S04]  /*10b0*/  LDG.E.CONSTANT R25, desc[UR10][R14.64+0xc] ;  /* 0x00000c0a0e197981 */ /* 0x000f68000c1e9900 */
[----:B------:R-:W5:Y:S04]  /*10c0*/  LDG.E.CONSTANT R23, desc[UR10][R14.64+0x18] ;  /* 0x0000180a0e177981 */ /* 0x000f68000c1e9900 */
[----:B------:R-:W5:Y:S04]  /*10d0*/  LDG.E.CONSTANT R27, desc[UR10][R14.64+0x1c] ;  /* 0x00001c0a0e1b7981 */ /* 0x000f68000c1e9900 */
[----:B------:R-:W5:Y:S04]  /*10e0*/  LDG.E R28, desc[UR10][R12.64+0x10] ;  /* 0x0000100a0c1c7981 */ /* 0x000f68000c1e1900 */
[----:B------:R-:W5:Y:S01]  /*10f0*/  LDG.E R26, desc[UR10][R12.64+0x14] ;  /* 0x0000140a0c1a7981 */ /* 0x000f62000c1e1900 */
[----:B--2---:R-:W-:-:S03]  /*1100*/  FMUL R24, R21, R18 ;  /* 0x0000001215187220 */ /* 0x004fc60000400000 */
[----:B------:R-:W2:Y:S01]  /*1110*/  LDG.E.CONSTANT R21, desc[UR10][R14.64+0x14] ;  /* 0x0000140a0e157981 */ /* 0x000ea2000c1e9900 */
[-C--:B----4-:R-:W-:Y:S01]  /*1120*/  FMUL R19, R19, R18.reuse ;  /* 0x0000001213137220 */ /* 0x090fe20000400000 */
[----:B---3--:R-:W-:Y:S01]  /*1130*/  FMUL R29, R29, R18 ;  /* 0x000000121d1d7220 */ /* 0x008fe20000400000 */
[-C--:B-----5:R-:W-:Y:S02]  /*1140*/  FFMA R24, R20, R11.reuse, R24 ;  /* 0x0000000b14187223 */ /* 0x0a0fe40000000018 */
[----:B------:R-:W3:Y:S01]  /*1150*/  LDG.E R20, desc[UR10][R12.64+0xc] ;  /* 0x00000c0a0c147981 */ /* 0x000ee2000c1e1900 */
[----:B------:R-:W-:-:S03]  /*1160*/  FFMA R22, R22, R11, R19 ;  /* 0x0000000b16167223 */ /* 0x000fc60000000013 */
[----:B------:R0:W4:Y:S01]  /*1170*/  LDG.E.CONSTANT R19, desc[UR10][R14.64+0x10] ;  /* 0x0000100a0e137981 */ /* 0x000122000c1e9900 */
[----:B------:R-:W-:-:S03]  /*1180*/  FFMA R29, R16, R11, R29 ;  /* 0x0000000b101d7223 */ /* 0x000fc6000000001d */
[----:B------:R1:W-:Y:S04]  /*1190*/  STG.E desc[UR10][R12.64+0x4], R24 ;  /* 0x000004180c007986 */ /* 0x0003e8000c10190a */
[----:B------:R-:W5:Y:S04]  /*11a0*/  LDG.E R16, desc[UR10][R12.64+0x1c] ;  /* 0x00001c0a0c107981 */ /* 0x000f68000c1e1900 */
[----:B-1----:R-:W5:Y:S01]  /*11b0*/  LDG.E R24, desc[UR10][R12.64+0x18] ;  /* 0x0000180a0c187981 */ /* 0x002f62000c1e1900 */
[-C--:B0-----:R-:W-:Y:S01]  /*11c0*/  FMUL R15, R25, R18.reuse ;  /* 0x00000012190f7220 */ /* 0x081fe20000400000 */
[-C--:B------:R-:W-:Y:S01]  /*11d0*/  FMUL R23, R23, R18.reuse ;  /* 0x0000001217177220 */ /* 0x080fe20000400000 */
[----:B------:R-:W-:Y:S01]  /*11e0*/  FMUL R27, R27, R18 ;  /* 0x000000121b1b7220 */ /* 0x000fe20000400000 */
[----:B------:R0:W-:Y:S01]  /*11f0*/  STG.E desc[UR10][R12.64], R22 ;  /* 0x000000160c007986 */ /* 0x0001e2000c10190a */
[----:B------:R-:W-:-:S03]  /*1200*/  IADD3 R17, PT, PT, R17, 0x8, RZ ;  /* 0x0000000811117810 */ /* 0x000fc60007ffe0ff */
[----:B------:R0:W-:Y:S01]  /*1210*/  STG.E desc[UR10][R12.64+0x8], R29 ;  /* 0x0000081d0c007986 */ /* 0x0001e2000c10190a */
[----:B------:R-:W-:Y:S01]  /*1220*/  ISETP.NE.AND P0, PT, R17, R6, PT ;  /* 0x000000061100720c */ /* 0x000fe20003f05270 */
[----:B--2---:R-:W-:-:S04]  /*1230*/  FMUL R21, R21, R18 ;  /* 0x0000001215157220 */ /* 0x004fc80000400000 */
[-C--:B------:R-:W-:Y:S01]  /*1240*/  FFMA R21, R26, R11.reuse, R21 ;  /* 0x0000000b1a157223 */ /* 0x080fe20000000015 */
[----:B---3--:R-:W-:Y:S01]  /*1250*/  FFMA R15, R20, R11, R15 ;  /* 0x0000000b140f7223 */ /* 0x008fe2000000000f */
[----:B----4-:R-:W-:-:S04]  /*1260*/  FMUL R19, R19, R18 ;  /* 0x0000001213137220 */ /* 0x010fc80000400000 */
[-C--:B------:R-:W-:Y:S01]  /*1270*/  FFMA R19, R28, R11.reuse, R19 ;  /* 0x0000000b1c137223 */ /* 0x080fe20000000013 */
[-C--:B-----5:R-:W-:Y:S01]  /*1280*/  FFMA R27, R16, R11.reuse, R27 ;  /* 0x0000000b101b7223 */ /* 0x0a0fe2000000001b */
[----:B------:R0:W-:Y:S01]  /*1290*/  STG.E desc[UR10][R12.64+0xc], R15 ;  /* 0x00000c0f0c007986 */ /* 0x0001e2000c10190a */
[----:B------:R-:W-:-:S03]  /*12a0*/  FFMA R23, R24, R11, R23 ;  /* 0x0000000b18177223 */ /* 0x000fc60000000017 */
[----:B------:R0:W-:Y:S04]  /*12b0*/  STG.E desc[UR10][R12.64+0x10], R19 ;  /* 0x000010130c007986 */ /* 0x0001e8000c10190a */
[----:B------:R0:W-:Y:S04]  /*12c0*/  STG.E desc[UR10][R12.64+0x14], R21 ;  /* 0x000014150c007986 */ /* 0x0001e8000c10190a */
[----:B------:R0:W-:Y:S04]  /*12d0*/  STG.E desc[UR10][R12.64+0x18], R23 ;  /* 0x000018170c007986 */ /* 0x0001e8000c10190a */
[----:B------:R0:W-:Y:S01]  /*12e0*/  STG.E desc[UR10][R12.64+0x1c], R27 ;  /* 0x00001c1b0c007986 */ /* 0x0001e2000c10190a */
[----:B------:R-:W-:Y:S05]  /*12f0*/  @P0 BRA `(.L_x_10) ;  /* 0xfffffffc003c0947 */ /* 0x000fea000383ffff */
[----:B0-----:R-:W-:-:S07]  /*1300*/  IMAD.MOV.U32 R19, RZ, RZ, R6 ;  /* 0x000000ffff137224 */ /* 0x001fce00078e0006 */
.L_x_9:
[----:B------:R-:W-:-:S13]  /*1310*/  ISETP.NE.AND P0, PT, R3, RZ, PT ;  /* 0x000000ff0300720c */ /* 0x000fda0003f05270 */
[----:B------:R-:W-:Y:S05]  /*1320*/  @!P0 BRA `(.L_x_11) ;  /* 0x0000000400288947 */ /* 0x000fea0003800000 */
[----:B------:R-:W-:Y:S02]  /*1330*/  ISETP.GE.U32.AND P1, PT, R9, 0x3, PT ;  /* 0x000000030900780c */ /* 0x000fe40003f26070 */
[----:B------:R-:W-:-:S11]  /*1340*/  ISETP.NE.AND P0, PT, R4, RZ, PT ;  /* 0x000000ff0400720c */ /* 0x000fd60003f05270 */
[----:B------:R-:W-:Y:S05]  /*1350*/  @!P1 BRA `(.L_x_12) ;  /* 0x0000000000809947 */ /* 0x000fea0003800000 */
[----:B------:R-:W0:Y:S01]  /*1360*/  LDC.64 R12, c[0x0][0x390] ;  /* 0x0000e400ff0c7b82 */ /* 0x000e220000000a00 */
[C---:B------:R-:W-:Y:S01]  /*1370*/  IADD3 R20, P1, PT, R19.reuse, UR12, RZ ;  /* 0x0000000c13147c10 */ /* 0x040fe2000ff3e0ff */
[----:B------:R-:W-:Y:S01]  /*1380*/  IMAD.IADD R21, R0, 0x1, R19 ;  /* 0x0000000100157824 */ /* 0x000fe200078e0213 */
[----:B------:R-:W-:Y:S02]  /*1390*/  IADD3 R23, PT, PT, R19, UR12, RZ ;  /* 0x0000000c13177c10 */ /* 0x000fe4000fffe0ff */
[----:B------:R-:W-:-:S03]  /*13a0*/  IADD3.X R22, PT, PT, RZ, RZ, RZ, P1, !PT ;  /* 0x000000ffff167210 */ /* 0x000fc60000ffe4ff */
[----:B------:R-:W1:Y:S08]  /*13b0*/  LDC.64 R14, c[0x0][0x390] ;  /* 0x0000e400ff0e7b82 */ /* 0x000e700000000a00 */
[----:B------:R-:W2:Y:S01]  /*13c0*/  LDC.64 R16, c[0x0][0x398] ;  /* 0x0000e600ff107b82 */ /* 0x000ea20000000a00 */
[----:B0-----:R-:W-:-:S04]  /*13d0*/  LEA R12, P1, R20, R12, 0x2 ;  /* 0x0000000c140c7211 */ /* 0x001fc800078210ff */
[----:B------:R-:W-:Y:S01]  /*13e0*/  LEA.HI.X R13, R20, R13, R22, 0x2, P1 ;  /* 0x0000000d140d7211 */ /* 0x000fe200008f1416 */
[----:B-1----:R-:W-:-:S04]  /*13f0*/  IMAD.WIDE.U32 R14, R23, 0x4, R14 ;  /* 0x00000004170e7825 */ /* 0x002fc800078e000e */
[----:B------:R-:W3:Y:S04]  /*1400*/  LDG.E.CONSTANT R25, desc[UR10][R12.64+0x8] ;  /* 0x0000080a0c197981 */ /* 0x000ee8000c1e9900 */
[----:B------:R-:W4:Y:S01]  /*1410*/  LDG.E.CONSTANT R23, desc[UR10][R12.64+0x4] ;  /* 0x0000040a0c177981 */ /* 0x000f22000c1e9900 */
[----:B--2---:R-:W-:-:S03]  /*1420*/  IMAD.WIDE R16, R21, 0x4, R16 ;  /* 0x0000000415107825 */ /* 0x004fc600078e0210 */
[----:B------:R-:W2:Y:S04]  /*1430*/  LDG.E.CONSTANT R15, desc[UR10][R14.64] ;  /* 0x0000000a0e0f7981 */ /* 0x000ea8000c1e9900 */
[----:B------:R-:W5:Y:S04]  /*1440*/  LDG.E.CONSTANT R27, desc[UR10][R12.64+0xc] ;  /* 0x00000c0a0c1b7981 */ /* 0x000f68000c1e9900 */
[----:B------:R-:W5:Y:S04]  /*1450*/  LDG.E R22, desc[UR10][R16.64] ;  /* 0x0000000a10167981 */ /* 0x000f68000c1e1900 */
[----:B------:R-:W5:Y:S04]  /*1460*/  LDG.E R24, desc[UR10][R16.64+0x4] ;  /* 0x0000040a10187981 */ /* 0x000f68000c1e1900 */
[----:B------:R-:W5:Y:S04]  /*1470*/  LDG.E R26, desc[UR10][R16.64+0x8] ;  /* 0x0000080a101a7981 */ /* 0x000f68000c1e1900 */
[----:B------:R-:W5:Y:S01]  /*1480*/  LDG.E R20, desc[UR10][R16.64+0xc] ;  /* 0x00000c0a10147981 */ /* 0x000f62000c1e1900 */
[----:B------:R-:W-:Y:S01]  /*1490*/  IADD3 R19, PT, PT, R19, 0x4, RZ ;  /* 0x0000000413137810 */ /* 0x000fe20007ffe0ff */
[-C--:B---3--:R-:W-:Y:S01]  /*14a0*/  FMUL R25, R25, R18.reuse ;  /* 0x0000001219197220 */ /* 0x088fe20000400000 */
[-C--:B----4-:R-:W-:Y:S01]  /*14b0*/  FMUL R23, R23, R18.reuse ;  /* 0x0000001217177220 */ /* 0x090fe20000400000 */
[-C--:B--2---:R-:W-:Y:S01]  /*14c0*/  FMUL R21, R15, R18.reuse ;  /* 0x000000120f157220 */ /* 0x084fe20000400000 */
[----:B-----5:R-:W-:-:S03]  /*14d0*/  FMUL R27, R27, R18 ;  /* 0x000000121b1b7220 */ /* 0x020fc60000400000 */
[-C--:B------:R-:W-:Y:S01]  /*14e0*/  FFMA R21, R22, R11.reuse, R21 ;  /* 0x0000000b16157223 */ /* 0x080fe20000000015 */
[-C--:B------:R-:W-:Y:S01]  /*14f0*/  FFMA R23, R24, R11.reuse, R23 ;  /* 0x0000000b18177223 */ /* 0x080fe20000000017 */
[-C--:B------:R-:W-:Y:S01]  /*1500*/  FFMA R25, R26, R11.reuse, R25 ;  /* 0x0000000b1a197223 */ /* 0x080fe20000000019 */
[----:B------:R-:W-:Y:S02]  /*1510*/  FFMA R27, R20, R11, R27 ;  /* 0x0000000b141b7223 */ /* 0x000fe4000000001b */
[----:B------:R0:W-:Y:S04]  /*1520*/  STG.E desc[UR10][R16.64], R21 ;  /* 0x0000001510007986 */ /* 0x0001e8000c10190a */
[----:B------:R0:W-:Y:S04]  /*1530*/  STG.E desc[UR10][R16.64+0x4], R23 ;  /* 0x0000041710007986 */ /* 0x0001e8000c10190a */
[----:B------:R0:W-:Y:S04]  /*1540*/  STG.E desc[UR10][R16.64+0x8], R25 ;  /* 0x0000081910007986 */ /* 0x0001e8000c10190a */
[----:B------:R0:W-:Y:S02]  /*1550*/  STG.E desc[UR10][R16.64+0xc], R27 ;  /* 0x00000c1b10007986 */ /* 0x0001e4000c10190a */
.L_x_12:
[----:B------:R-:W-:Y:S05]  /*1560*/  @!P0 BRA `(.L_x_11) ;  /* 0x0000000000988947 */ /* 0x000fea0003800000 */
[----:B------:R-:W1:Y:S01]  /*1570*/  LDCU UR5, c[0x0][0x3a4] ;  /* 0x00007480ff0577ac */ /* 0x000e620008000800 */
[----:B------:R-:W-:Y:S01]  /*1580*/  ISETP.NE.AND P0, PT, R4, 0x1, PT ;  /* 0x000000010400780c */ /* 0x000fe20003f05270 */
[----:B-1----:R-:W-:-:S12]  /*1590*/  ULOP3.LUT UP0, URZ, UR5, 0x1, URZ, 0xc0, !UPT ;  /* 0x0000000105ff7892 */ /* 0x002fd8000f80c0ff */
[----:B------:R-:W-:Y:S05]  /*15a0*/  @!P0 BRA `(.L_x_13) ;  /* 0x0000000000588947 */ /* 0x000fea0003800000 */
[----:B------:R-:W1:Y:S01]  /*15b0*/  LDC.64 R12, c[0x0][0x390] ;  /* 0x0000e400ff0c7b82 */ /* 0x000e620000000a00 */
[C---:B------:R-:W-:Y:S01]  /*15c0*/  IADD3 R20, P0, PT, R19.reuse, UR12, RZ ;  /* 0x0000000c13147c10 */ /* 0x040fe2000ff1e0ff */
[----:B0-----:R-:W-:Y:S01]  /*15d0*/  IMAD.IADD R21, R0, 0x1, R19 ;  /* 0x0000000100157824 */ /* 0x001fe200078e0213 */
[----:B------:R-:W-:Y:S02]  /*15e0*/  IADD3 R23, PT, PT, R19, UR12, RZ ;  /* 0x0000000c13177c10 */ /* 0x000fe4000fffe0ff */
[----:B------:R-:W-:-:S03]  /*15f0*/  IADD3.X R22, PT, PT, RZ, RZ, RZ, P0, !PT ;  /* 0x000000ffff167210 */ /* 0x000fc600007fe4ff */
[----:B------:R-:W0:Y:S08]  /*1600*/  LDC.64 R16, c[0x0][0x390] ;  /* 0x0000e400ff107b82 */ /* 0x000e300000000a00 */
[----:B------:R-:W2:Y:S01]  /*1610*/  LDC.64 R14, c[0x0][0x398] ;  /* 0x0000e600ff0e7b82 */ /* 0x000ea20000000a00 */
[----:B-1----:R-:W-:-:S04]  /*1620*/  LEA R12, P0, R20, R12, 0x2 ;  /* 0x0000000c140c7211 */ /* 0x002fc800078010ff */
[----:B------:R-:W-:Y:S01]  /*1630*/  LEA.HI.X R13, R20, R13, R22, 0x2, P0 ;  /* 0x0000000d140d7211 */ /* 0x000fe200000f1416 */
[----:B0-----:R-:W-:-:S05]  /*1640*/  IMAD.WIDE.U32 R16, R23, 0x4, R16 ;  /* 0x0000000417107825 */ /* 0x001fca00078e0010 */
[----:B------:R-:W3:Y:S04]  /*1650*/  LDG.E.CONSTANT R13, desc[UR10][R12.64+0x4] ;  /* 0x0000040a0c0d7981 */ /* 0x000ee8000c1e9900 */
[----:B------:R-:W4:Y:S01]  /*1660*/  LDG.E.CONSTANT R17, desc[UR10][R16.64] ;  /* 0x0000000a10117981 */ /* 0x000f22000c1e9900 */
[----:B--2---:R-:W-:-:S05]  /*1670*/  IMAD.WIDE R14, R21, 0x4, R14 ;  /* 0x00000004150e7825 */ /* 0x004fca00078e020e */
[----:B------:R-:W2:Y:S04]  /*1680*/  LDG.E R20, desc[UR10][R14.64] ;  /* 0x0000000a0e147981 */ /* 0x000ea8000c1e1900 */
[----:B------:R-:W5:Y:S01]  /*1690*/  LDG.E R22, desc[UR10][R14.64+0x4] ;  /* 0x0000040a0e167981 */ /* 0x000f62000c1e1900 */
[----:B------:R-:W-:Y:S01]  /*16a0*/  IADD3 R19, PT, PT, R19, 0x2, RZ ;  /* 0x0000000213137810 */ /* 0x000fe20007ffe0ff */
[-C--:B---3--:R-:W-:Y:S01]  /*16b0*/  FMUL R23, R13, R18.reuse ;  /* 0x000000120d177220 */ /* 0x088fe20000400000 */
[----:B----4-:R-:W-:-:S04]  /*16c0*/  FMUL R21, R17, R18 ;  /* 0x0000001211157220 */ /* 0x010fc80000400000 */
[-C--:B--2---:R-:W-:Y:S01]  /*16d0*/  FFMA R21, R20, R11.reuse, R21 ;  /* 0x0000000b14157223 */ /* 0x084fe20000000015 */
[----:B-----5:R-:W-:-:S04]  /*16e0*/  FFMA R23, R22, R11, R23 ;  /* 0x0000000b16177223 */ /* 0x020fc80000000017 */
[----:B------:R1:W-:Y:S04]  /*16f0*/  STG.E desc[UR10][R14.64], R21 ;  /* 0x000000150e007986 */ /* 0x0003e8000c10190a */
[----:B------:R1:W-:Y:S02]  /*1700*/  STG.E desc[UR10][R14.64+0x4], R23 ;  /* 0x000004170e007986 */ /* 0x0003e4000c10190a */
.L_x_13:
[----:B------:R-:W-:Y:S05]  /*1710*/  BRA.U !UP0, `(.L_x_11) ;  /* 0x00000001082c7547 */ /* 0x000fea000b800000 */
[----:B------:R-:W2:Y:S01]  /*1720*/  LDC.64 R12, c[0x0][0x390] ;  /* 0x0000e400ff0c7b82 */ /* 0x000ea20000000a00 */
[----:B01----:R-:W-:Y:S02]  /*1730*/  IADD3 R21, PT, PT, R19, UR12, RZ ;  /* 0x0000000c13157c10 */ /* 0x003fe4000fffe0ff */
[----:B------:R-:W-:-:S05]  /*1740*/  IADD3 R17, PT, PT, R0, R19, RZ ;  /* 0x0000001300117210 */ /* 0x000fca0007ffe0ff */
[----:B------:R-:W0:Y:S01]  /*1750*/  LDC.64 R14, c[0x0][0x398] ;  /* 0x0000e600ff0e7b82 */ /* 0x000e220000000a00 */
[----:B--2---:R-:W-:-:S06]  /*1760*/  IMAD.WIDE.U32 R12, R21, 0x4, R12 ;  /* 0x00000004150c7825 */ /* 0x004fcc00078e000c */
[----:B------:R-:W2:Y:S01]  /*1770*/  LDG.E.CONSTANT R13, desc[UR10][R12.64] ;  /* 0x0000000a0c0d7981 */ /* 0x000ea2000c1e9900 */
[----:B0-----:R-:W-:-:S05]  /*1780*/  IMAD.WIDE R14, R17, 0x4, R14 ;  /* 0x00000004110e7825 */ /* 0x001fca00078e020e */
[----:B------:R-:W3:Y:S01]  /*1790*/  LDG.E R16, desc[UR10][R14.64] ;  /* 0x0000000a0e107981 */ /* 0x000ee2000c1e1900 */
[----:B--2---:R-:W-:-:S04]  /*17a0*/  FMUL R17, R13, R18 ;  /* 0x000000120d117220 */ /* 0x004fc80000400000 */
[----:B---3--:R-:W-:-:S05]  /*17b0*/  FFMA R17, R16, R11, R17 ;  /* 0x0000000b10117223 */ /* 0x008fca0000000011 */
[----:B------:R2:W-:Y:S02]  /*17c0*/  STG.E desc[UR10][R14.64], R17 ;  /* 0x000000110e007986 */ /* 0x0005e4000c10190a */
.L_x_11:
[----:B------:R-:W3:Y:S01]  /*17d0*/  LDC R11, c[0x0][0x3a0] ;  /* 0x0000e800ff0b7b82 */ /* 0x000ee20000000800 */
[----:B------:R-:W-:-:S06]  /*17e0*/  UIADD3 UR5, UPT, UPT, UR4, 0x1, URZ ;  /* 0x0000000104057890 */ /* 0x000fcc000fffe0ff */
[----:B---3--:R-:W-:-:S13]  /*17f0*/  ISETP.NE.AND P0, PT, R11, UR5, PT ;  /* 0x000000050b007c0c */ /* 0x008fda000bf05270 */
[----:B------:R-:W-:Y:S05]  /*1800*/  @!P0 EXIT ;  /* 0x000000000000894d */ /* 0x000fea0003800000 */
[----:B------:R-:W-:Y:S01]  /*1810*/  UMOV UR4, UR5 ;  /* 0x0000000500047c82 */ /* 0x000fe20008000000 */
[----:B------:R-:W-:Y:S05]  /*1820*/  BRA `(.L_x_14) ;  /* 0xffffffe8005c7947 */ /* 0x000fea000383ffff */
        .weak           $__internal_0_$__cuda_sm3x_div_rn_noftz_f32_slowpath
        .type           $__internal_0_$__cuda_sm3x_div_rn_noftz_f32_slowpath,@function
        .size           $__internal_0_$__cuda_sm3x_div_rn_noftz_f32_slowpath,(.L_x_27 - $__internal_0_$__cuda_sm3x_div_rn_noftz_f32_slowpath)
$__internal_0_$__cuda_sm3x_div_rn_noftz_f32_slowpath:
[----:B------:R-:W-:Y:S01]  /*1830*/  SHF.R.U32.HI R16, RZ, 0x17, R15 ;  /* 0x00000017ff107819 */ /* 0x000fe2000001160f */
[----:B------:R-:W-:Y:S01]  /*1840*/  BSSY.RECONVERGENT B1, `(.L_x_15) ;  /* 0x0000062000017945 */ /* 0x000fe20003800200 */
[----:B------:R-:W-:Y:S02]  /*1850*/  SHF.R.U32.HI R17, RZ, 0x17, R12 ;  /* 0x00000017ff117819 */ /* 0x000fe4000001160c */
[----:B------:R-:W-:Y:S02]  /*1860*/  LOP3.LUT R16, R16, 0xff, RZ, 0xc0, !PT ;  /* 0x000000ff10107812 */ /* 0x000fe400078ec0ff */
[----:B------:R-:W-:-:S03]  /*1870*/  LOP3.LUT R19, R17, 0xff, RZ, 0xc0, !PT ;  /* 0x000000ff11137812 */ /* 0x000fc600078ec0ff */
[----:B------:R-:W-:Y:S01]  /*1880*/  VIADD R20, R16, 0xffffffff ;  /* 0xffffffff10147836 */ /* 0x000fe20000000000 */
[----:B------:R-:W-:-:S04]  /*1890*/  IADD3 R18, PT, PT, R19, -0x1, RZ ;  /* 0xffffffff13127810 */ /* 0x000fc80007ffe0ff */
[----:B------:R-:W-:-:S04]  /*18a0*/  ISETP.GT.U32.AND P0, PT, R20, 0xfd, PT ;  /* 0x000000fd1400780c */ /* 0x000fc80003f04070 */
[----:B------:R-:W-:-:S13]  /*18b0*/  ISETP.GT.U32.OR P0, PT, R18, 0xfd, P0 ;  /* 0x000000fd1200780c */ /* 0x000fda0000704470 */
[----:B------:R-:W-:Y:S01]  /*18c0*/  @!P0 MOV R17, RZ ;  /* 0x000000ff00118202 */ /* 0x000fe20000000f00 */
[----:B------:R-:W-:Y:S06]  /*18d0*/  @!P0 BRA `(.L_x_16) ;  /* 0x00000000005c8947 */ /* 0x000fec0003800000 */
[----:B------:R-:W-:Y:S02]  /*18e0*/  FSETP.GTU.FTZ.AND P0, PT, |R12|, +INF , PT ;  /* 0x7f8000000c00780b */ /* 0x000fe40003f1c200 */
[----:B------:R-:W-:-:S04]  /*18f0*/  FSETP.GTU.FTZ.AND P1, PT, |R15|, +INF , PT ;  /* 0x7f8000000f00780b */ /* 0x000fc80003f3c200 */
[----:B------:R-:W-:-:S13]  /*1900*/  PLOP3.LUT P0, PT, P0, P1, PT, 0xf8, 0x8f ;  /* 0x00000000008f781c */ /* 0x000fda0000703f70 */
[----:B------:R-:W-:Y:S05]  /*1910*/  @P0 BRA `(.L_x_17) ;  /* 0x00000004004c0947 */ /* 0x000fea0003800000 */
[----:B------:R-:W-:-:S13]  /*1920*/  LOP3.LUT P0, RZ, R15, 0x7fffffff, R12, 0xc8, !PT ;  /* 0x7fffffff0fff7812 */ /* 0x000fda000780c80c */
[----:B------:R-:W-:Y:S05]  /*1930*/  @!P0 BRA `(.L_x_18) ;  /* 0x00000004003c8947 */ /* 0x000fea0003800000 */
[C---:B------:R-:W-:Y:S02]  /*1940*/  FSETP.NEU.FTZ.AND P2, PT, |R12|.reuse, +INF , PT ;  /* 0x7f8000000c00780b */ /* 0x040fe40003f5d200 */
[----:B------:R-:W-:Y:S02]  /*1950*/  FSETP.NEU.FTZ.AND P1, PT, |R15|, +INF , PT ;  /* 0x7f8000000f00780b */ /* 0x000fe40003f3d200 */
[----:B------:R-:W-:-:S11]  /*1960*/  FSETP.NEU.FTZ.AND P0, PT, |R12|, +INF , PT ;  /* 0x7f8000000c00780b */ /* 0x000fd60003f1d200 */
[----:B------:R-:W-:Y:S05]  /*1970*/  @!P1 BRA !P2, `(.L_x_18) ;  /* 0x00000004002c9947 */ /* 0x000fea0005000000 */
[----:B------:R-:W-:-:S04]  /*1980*/  LOP3.LUT P2, RZ, R12, 0x7fffffff, RZ, 0xc0, !PT ;  /* 0x7fffffff0cff7812 */ /* 0x000fc8000784c0ff */
[----:B------:R-:W-:-:S13]  /*1990*/  PLOP3.LUT P1, PT, P1, P2, PT, 0x2f, 0xf2 ;  /* 0x0000000000f2781c */ /* 0x000fda0000f24577 */
[----:B------:R-:W-:Y:S05]  /*19a0*/  @P1 BRA `(.L_x_19) ;  /* 0x0000000400181947 */ /* 0x000fea0003800000 */
[----:B------:R-:W-:-:S04]  /*19b0*/  LOP3.LUT P1, RZ, R15, 0x7fffffff, RZ, 0xc0, !PT ;  /* 0x7fffffff0fff7812 */ /* 0x000fc8000782c0ff */
[----:B------:R-:W-:-:S13]  /*19c0*/  PLOP3.LUT P0, PT, P0, P1, PT, 0x2f, 0xf2 ;  /* 0x0000000000f2781c */ /* 0x000fda0000702577 */
[----:B------:R-:W-:Y:S05]  /*19d0*/  @P0 BRA `(.L_x_20) ;  /* 0x0000000400000947 */ /* 0x000fea0003800000 */
[----:B------:R-:W-:Y:S02]  /*19e0*/  ISETP.GE.AND P0, PT, R18, RZ, PT ;  /* 0x000000ff1200720c */ /* 0x000fe40003f06270 */
[----:B------:R-:W-:-:S11]  /*19f0*/  ISETP.GE.AND P1, PT, R20, RZ, PT ;  /* 0x000000ff1400720c */ /* 0x000fd60003f26270 */
[----:B------:R-:W-:Y:S01]  /*1a00*/  @P0 MOV R17, RZ ;  /* 0x000000ff00110202 */ /* 0x000fe20000000f00 */
[----:B------:R-:W-:Y:S02]  /*1a10*/  @!P0 IMAD.MOV.U32 R17, RZ, RZ, -0x40 ;  /* 0xffffffc0ff118424 */ /* 0x000fe400078e00ff */
[----:B------:R-:W-:Y:S01]  /*1a20*/  @!P0 FFMA R12, R12, 1.84467440737095516160e+19, RZ ;  /* 0x5f8000000c0c8823 */ /* 0x000fe200000000ff */
[----:B------:R-:W-:Y:S02]  /*1a30*/  @!P1 FFMA R15, R15, 1.84467440737095516160e+19, RZ ;  /* 0x5f8000000f0f9823 */ /* 0x000fe400000000ff */
[----:B------:R-:W-:-:S07]  /*1a40*/  @!P1 IADD3 R17, PT, PT, R17, 0x40, RZ ;  /* 0x0000004011119810 */ /* 0x000fce0007ffe0ff */
.L_x_16:
[----:B------:R-:W-:Y:S01]  /*1a50*/  LEA R18, R16, 0xc0800000, 0x17 ;  /* 0xc080000010127811 */ /* 0x000fe200078eb8ff */
[----:B------:R-:W-:Y:S01]  /*1a60*/  BSSY.RECONVERGENT B2, `(.L_x_21) ;  /* 0x0000036000027945 */ /* 0x000fe20003800200 */
[----:B------:R-:W-:Y:S02]  /*1a70*/  IADD3 R19, PT, PT, R19, -0x7f, RZ ;  /* 0xffffff8113137810 */ /* 0x000fe40007ffe0ff */
[----:B------:R-:W-:-:S03]  /*1a80*/  IADD3 R20, PT, PT, -R18, R15, RZ ;  /* 0x0000000f12147210 */ /* 0x000fc60007ffe1ff */
[C---:B------:R-:W-:Y:S01]  /*1a90*/  IMAD R12, R19.reuse, -0x800000, R12 ;  /* 0xff800000130c7824 */ /* 0x040fe200078e020c */
[----:B------:R0:W1:Y:S01]  /*1aa0*/  MUFU.RCP R15, R20 ;  /* 0x00000014000f7308 */ /* 0x0000620000001000 */
[----:B------:R-:W-:Y:S01]  /*1ab0*/  FADD.FTZ R21, -R20, -RZ ;  /* 0x800000ff14157221 */ /* 0x000fe20000010100 */
[----:B0-----:R-:W-:-:S05]  /*1ac0*/  IADD3 R20, PT, PT, R19, 0x7f, -R16 ;  /* 0x0000007f13147810 */ /* 0x001fca0007ffe810 */
[----:B------:R-:W-:Y:S02]  /*1ad0*/  IMAD.IADD R17, R20, 0x1, R17 ;  /* 0x0000000114117824 */ /* 0x000fe400078e0211 */
[----:B-1----:R-:W-:-:S04]  /*1ae0*/  FFMA R18, R15, R21, 1 ;  /* 0x3f8000000f127423 */ /* 0x002fc80000000015 */
[----:B------:R-:W-:-:S04]  /*1af0*/  FFMA R15, R15, R18, R15 ;  /* 0x000000120f0f7223 */ /* 0x000fc8000000000f */
[----:B------:R-:W-:-:S04]  /*1b00*/  FFMA R18, R12, R15, RZ ;  /* 0x0000000f0c127223 */ /* 0x000fc800000000ff */
[----:B------:R-:W-:-:S04]  /*1b10*/  FFMA R22, R21, R18, R12 ;  /* 0x0000001215167223 */ /* 0x000fc8000000000c */
[----:B------:R-:W-:-:S04]  /*1b20*/  FFMA R18, R15, R22, R18 ;  /* 0x000000160f127223 */ /* 0x000fc80000000012 */
[----:B------:R-:W-:-:S04]  /*1b30*/  FFMA R21, R21, R18, R12 ;  /* 0x0000001215157223 */ /* 0x000fc8000000000c */
[----:B------:R-:W-:-:S05]  /*1b40*/  FFMA R12, R15, R21, R18 ;  /* 0x000000150f0c7223 */ /* 0x000fca0000000012 */
[----:B------:R-:W-:-:S04]  /*1b50*/  SHF.R.U32.HI R16, RZ, 0x17, R12 ;  /* 0x00000017ff107819 */ /* 0x000fc8000001160c */
[----:B------:R-:W-:-:S04]  /*1b60*/  LOP3.LUT R16, R16, 0xff, RZ, 0xc0, !PT ;  /* 0x000000ff10107812 */ /* 0x000fc800078ec0ff */
[----:B------:R-:W-:-:S04]  /*1b70*/  IADD3 R19, PT, PT, R16, R17, RZ ;  /* 0x0000001110137210 */ /* 0x000fc80007ffe0ff */
[----:B------:R-:W-:-:S04]  /*1b80*/  IADD3 R16, PT, PT, R19, -0x1, RZ ;  /* 0xffffffff13107810 */ /* 0x000fc80007ffe0ff */
[----:B------:R-:W-:-:S13]  /*1b90*/  ISETP.GE.U32.AND P0, PT, R16, 0xfe, PT ;  /* 0x000000fe1000780c */ /* 0x000fda0003f06070 */
[----:B------:R-:W-:Y:S05]  /*1ba0*/  @!P0 BRA `(.L_x_22) ;  /* 0x0000000000808947 */ /* 0x000fea0003800000 */
[----:B------:R-:W-:-:S13]  /*1bb0*/  ISETP.GT.AND P0, PT, R19, 0xfe, PT ;  /* 0x000000fe1300780c */ /* 0x000fda0003f04270 */
[----:B------:R-:W-:Y:S05]  /*1bc0*/  @P0 BRA `(.L_x_23) ;  /* 0x00000000006c0947 */ /* 0x000fea0003800000 */
[----:B------:R-:W-:-:S13]  /*1bd0*/  ISETP.GE.AND P0, PT, R19, 0x1, PT ;  /* 0x000000011300780c */ /* 0x000fda0003f06270 */
[----:B------:R-:W-:Y:S05]  /*1be0*/  @P0 BRA `(.L_x_24) ;  /* 0x0000000000740947 */ /* 0x000fea0003800000 */
[----:B------:R-:W-:Y:S02]  /*1bf0*/  ISETP.GE.AND P0, PT, R19, -0x18, PT ;  /* 0xffffffe81300780c */ /* 0x000fe40003f06270 */
[----:B------:R-:W-:-:S11]  /*1c00*/  LOP3.LUT R12, R12, 0x80000000, RZ, 0xc0, !PT ;  /* 0x800000000c0c7812 */ /* 0x000fd600078ec0ff */
[----:B------:R-:W-:Y:S05]  /*1c10*/  @!P0 BRA `(.L_x_24) ;  /* 0x0000000000688947 */ /* 0x000fea0003800000 */
[-CC-:B------:R-:W-:Y:S01]  /*1c20*/  FFMA.RZ R16, R15, R21.reuse, R18.reuse ;  /* 0x000000150f107223 */ /* 0x180fe2000000c012 */
[C---:B------:R-:W-:Y:S02]  /*1c30*/  ISETP.NE.AND P2, PT, R19.reuse, RZ, PT ;  /* 0x000000ff1300720c */ /* 0x040fe40003f45270 */
[----:B------:R-:W-:Y:S02]  /*1c40*/  ISETP.NE.AND P1, PT, R19, RZ, PT ;  /* 0x000000ff1300720c */ /* 0x000fe40003f25270 */
[----:B------:R-:W-:Y:S01]  /*1c50*/  LOP3.LUT R17, R16, 0x7fffff, RZ, 0xc0, !PT ;  /* 0x007fffff10117812 */ /* 0x000fe200078ec0ff */
[CCC-:B------:R-:W-:Y:S01]  /*1c60*/  FFMA.RP R16, R15.reuse, R21.reuse, R18.reuse ;  /* 0x000000150f107223 */ /* 0x1c0fe20000008012 */
[----:B------:R-:W-:Y:S01]  /*1c70*/  FFMA.RM R15, R15, R21, R18 ;  /* 0x000000150f0f7223 */ /* 0x000fe20000004012 */
[----:B------:R-:W-:Y:S01]  /*1c80*/  IADD3 R18, PT, PT, R19, 0x20, RZ ;  /* 0x0000002013127810 */ /* 0x000fe20007ffe0ff */
[----:B------:R-:W-:Y:S01]  /*1c90*/  IMAD.MOV R19, RZ, RZ, -R19 ;  /* 0x000000ffff137224 */ /* 0x000fe200078e0a13 */
[----:B------:R-:W-:-:S02]  /*1ca0*/  LOP3.LUT R17, R17, 0x800000, RZ, 0xfc, !PT ;  /* 0x0080000011117812 */ /* 0x000fc400078efcff */
[----:B------:R-:W-:Y:S02]  /*1cb0*/  FSETP.NEU.FTZ.AND P0, PT, R16, R15, PT ;  /* 0x0000000f1000720b */ /* 0x000fe40003f1d000 */
[----:B------:R-:W-:Y:S02]  /*1cc0*/  SHF.L.U32 R18, R17, R18, RZ ;  /* 0x0000001211127219 */ /* 0x000fe400000006ff */
[----:B------:R-:W-:Y:S02]  /*1cd0*/  SEL R16, R19, RZ, P2 ;  /* 0x000000ff13107207 */ /* 0x000fe40001000000 */
[----:B------:R-:W-:Y:S02]  /*1ce0*/  ISETP.NE.AND P1, PT, R18, RZ, P1 ;  /* 0x000000ff1200720c */ /* 0x000fe40000f25270 */
[----:B------:R-:W-:Y:S02]  /*1cf0*/  SHF.R.U32.HI R16, RZ, R16, R17 ;  /* 0x00000010ff107219 */ /* 0x000fe40000011611 */
[----:B------:R-:W-:-:S02]  /*1d00*/  PLOP3.LUT P0, PT, P0, P1, PT, 0xf8, 0x8f ;  /* 0x00000000008f781c */ /* 0x000fc40000703f70 */
[----:B------:R-:W-:Y:S02]  /*1d10*/  SHF.R.U32.HI R18, RZ, 0x1, R16 ;  /* 0x00000001ff127819 */ /* 0x000fe40000011610 */
[----:B------:R-:W-:-:S04]  /*1d20*/  SEL R15, RZ, 0x1, !P0 ;  /* 0x00000001ff0f7807 */ /* 0x000fc80004000000 */
[----:B------:R-:W-:-:S04]  /*1d30*/  LOP3.LUT R15, R15, 0x1, R18, 0xf8, !PT ;  /* 0x000000010f0f7812 */ /* 0x000fc800078ef812 */
[----:B------:R-:W-:-:S04]  /*1d40*/  LOP3.LUT R15, R15, R16, RZ, 0xc0, !PT ;  /* 0x000000100f0f7212 */ /* 0x000fc800078ec0ff */
[----:B------:R-:W-:-:S04]  /*1d50*/  IADD3 R15, PT, PT, R18, R15, RZ ;  /* 0x0000000f120f7210 */ /* 0x000fc80007ffe0ff */
[----:B------:R-:W-:Y:S01]  /*1d60*/  LOP3.LUT R12, R15, R12, RZ, 0xfc, !PT ;  /* 0x0000000c0f0c7212 */ /* 0x000fe200078efcff */
[----:B------:R-:W-:Y:S06]  /*1d70*/  BRA `(.L_x_24) ;  /* 0x0000000000107947 */ /* 0x000fec0003800000 */
.L_x_23:
[----:B------:R-:W-:-:S04]  /*1d80*/  LOP3.LUT R12, R12, 0x80000000, RZ, 0xc0, !PT ;  /* 0x800000000c0c7812 */ /* 0x000fc800078ec0ff */
[----:B------:R-:W-:Y:S01]  /*1d90*/  LOP3.LUT R12, R12, 0x7f800000, RZ, 0xfc, !PT ;  /* 0x7f8000000c0c7812 */ /* 0x000fe200078efcff */
[----:B------:R-:W-:Y:S06]  /*1da0*/  BRA `(.L_x_24) ;  /* 0x0000000000047947 */ /* 0x000fec0003800000 */
.L_x_22:
[----:B------:R-:W-:-:S07]  /*1db0*/  LEA R12, R17, R12, 0x17 ;  /* 0x0000000c110c7211 */ /* 0x000fce00078eb8ff */
.L_x_24:
[----:B------:R-:W-:Y:S05]  /*1dc0*/  BSYNC.RECONVERGENT B2 ;  /* 0x0000000000027941 */ /* 0x000fea0003800200 */
.L_x_21:
[----:B------:R-:W-:Y:S05]  /*1dd0*/  BRA `(.L_x_25) ;  /* 0x0000000000207947 */ /* 0x000fea0003800000 */
.L_x_20:
[----:B------:R-:W-:-:S04]  /*1de0*/  LOP3.LUT R12, R15, 0x80000000, R12, 0x48, !PT ;  /* 0x800000000f0c7812 */ /* 0x000fc800078e480c */
[----:B------:R-:W-:Y:S01]  /*1df0*/  LOP3.LUT R12, R12, 0x7f800000, RZ, 0xfc, !PT ;  /* 0x7f8000000c0c7812 */ /* 0x000fe200078efcff */
[----:B------:R-:W-:Y:S06]  /*1e00*/  BRA `(.L_x_25) ;  /* 0x0000000000147947 */ /* 0x000fec0003800000 */
.L_x_19:
[----:B------:R-:W-:Y:S01]  /*1e10*/  LOP3.LUT R12, R15, 0x80000000, R12, 0x48, !PT ;  /* 0x800000000f0c7812 */ /* 0x000fe200078e480c */
[----:B------:R-:W-:Y:S06]  /*1e20*/  BRA `(.L_x_25) ;  /* 0x00000000000c7947 */ /* 0x000fec0003800000 */
.L_x_18:
[----:B------:R-:W0:Y:S01]  /*1e30*/  MUFU.RSQ R12, -QNAN ;  /* 0xffc00000000c7908 */ /* 0x000e220000001400 */
[----:B------:R-:W-:Y:S05]  /*1e40*/  BRA `(.L_x_25) ;  /* 0x0000000000047947 */ /* 0x000fea0003800000 */
.L_x_17:
[----:B------:R-:W-:-:S07]  /*1e50*/  FADD.FTZ R12, R12, R15 ;  /* 0x0000000f0c0c7221 */ /* 0x000fce0000010000 */
.L_x_25:
[----:B------:R-:W-:Y:S05]  /*1e60*/  BSYNC.RECONVERGENT B1 ;  /* 0x0000000000017941 */ /* 0x000fea0003800200 */
.L_x_15:
[----:B------:R-:W-:-:S04]  /*1e70*/  HFMA2 R15, -RZ, RZ, 0, 0 ;  /* 0x00000000ff0f7431 */ /* 0x000fc800000001ff */
[----:B0-----:R-:W-:Y:S05]  /*1e80*/  RET.REL.NODEC R14 `(_Z10flash_attnPKfS0_S0_Pfiif) ;  /* 0xffffffe00e5c7950 */ /* 0x001fea0003c3ffff */
.L_x_26:
[----:B------:R-:W-:-:S00]  /*1e90*/  BRA `(.L_x_26) ;  /* 0xfffffffc00fc7947 */ /* 0x000fc0000383ffff */
[----:B------:R-:W-:-:S00]  /*1ea0*/  NOP ;  /* 0x0000000000007918 */ /* 0x000fc00000000000 */
        /* <DEDUP_REMOVED lines=13> */
.L_x_27:


//--------------------- .nv.shared.reserved.0     --------------------------
	.section	.nv.shared.reserved.0,"aw",@nobits
	.weak		__nv_reservedSMEM_offset_0_alias
	.size		__nv_reservedSMEM_offset_0_alias, 0, 64
	.other		__nv_reservedSMEM_offset_0_alias,@"STO_CUDA_RESERVED_SHARED STV_DEFAULT"
__nv_reservedSMEM_offset_0_alias:
	.zero		0
	.zero		64


//--------------------- .nv.constant0._Z10flash_attnPKfS0_S0_Pfiif --------------------------
	.section	.nv.constant0._Z10flash_attnPKfS0_S0_Pfiif,"a",@progbits
	.sectionflags	@""
	.align	4
.nv.constant0._Z10flash_attnPKfS0_S0_Pfiif:
	.zero		940


//--------------------- SYMBOLS --------------------------

	.type		.nv.reservedSmem.offset0,@object
	.size		.nv.reservedSmem.offset0,0x4
